//
// Generated by NVIDIA NVVM Compiler
//
// Compiler Build ID: CL-36424714
// Cuda compilation tools, release 13.0, V13.0.88
// Based on NVVM 20.0.0
//

.version 9.0
.target sm_100
.address_size 64

	// .globl	_Z8set_seedP17curandStateXORWOW
.global .align 4 .b8 precalc_xorwow_matrix[102400];
.global .align 4 .b8 precalc_xorwow_offset_matrix[102400];
.global .align 4 .b8 mrg32k3aM1[2304];
.global .align 4 .b8 mrg32k3aM2[2304];
.global .align 4 .b8 mrg32k3aM1SubSeq[2016];
.global .align 4 .b8 mrg32k3aM2SubSeq[2016];
.global .align 4 .b8 mrg32k3aM1Seq[2304];
.global .align 4 .b8 mrg32k3aM2Seq[2304];
.const .align 8 .b8 __cr_lgamma_table[72];

.visible .entry _Z8set_seedP17curandStateXORWOW(
	.param .u64 .ptr .align 1 _Z8set_seedP17curandStateXORWOW_param_0
)
{
	.reg .pred 	%p<24>;
	.reg .b32 	%r<406>;
	.reg .b64 	%rd<18>;

	ld.param.u64 	%rd8, [_Z8set_seedP17curandStateXORWOW_param_0];
	cvta.to.global.u64 	%rd9, %rd8;
	mov.u32 	%r182, %tid.x;
	mov.u32 	%r183, %ntid.x;
	mov.u32 	%r184, %ctaid.x;
	mad.lo.s32 	%r185, %r183, %r184, %r182;
	cvt.s64.s32 	%rd17, %r185;
	mul.wide.s32 	%rd10, %r185, 48;
	add.s64 	%rd2, %rd9, %rd10;
	mov.b32 	%r186, 1593684748;
	mov.b32 	%r187, 832094735;
	st.global.v2.u32 	[%rd2], {%r187, %r186};
	mov.b32 	%r188, -123459836;
	mov.b32 	%r189, 1111207954;
	st.global.v2.u32 	[%rd2+8], {%r189, %r188};
	mov.b32 	%r190, 1476011280;
	mov.b32 	%r191, -589760388;
	st.global.v2.u32 	[%rd2+16], {%r191, %r190};
	setp.eq.s32 	%p1, %r185, 0;
	@%p1 bra 	$L__BB0_42;
	mov.b32 	%r312, 0;
	mov.u64 	%rd12, precalc_xorwow_matrix;
$L__BB0_2:
	and.b64  	%rd4, %rd17, 3;
	setp.eq.s64 	%p2, %rd4, 0;
	@%p2 bra 	$L__BB0_41;
	mul.wide.u32 	%rd11, %r312, 3200;
	add.s64 	%rd5, %rd12, %rd11;
	cvt.u32.u64 	%r2, %rd4;
	mov.b32 	%r313, 0;
$L__BB0_4:
	mov.b32 	%r326, 0;
	mov.u32 	%r327, %r326;
	mov.u32 	%r328, %r326;
	mov.u32 	%r329, %r326;
	mov.u32 	%r330, %r326;
	mov.u32 	%r319, %r326;
$L__BB0_5:
	mul.wide.u32 	%rd13, %r319, 4;
	add.s64 	%rd14, %rd2, %rd13;
	ld.global.u32 	%r10, [%rd14+4];
	shl.b32 	%r11, %r319, 5;
	mov.b32 	%r325, 0;
$L__BB0_6:
	.pragma "nounroll";
	shr.u32 	%r196, %r10, %r325;
	and.b32  	%r197, %r196, 1;
	setp.eq.b32 	%p3, %r197, 1;
	not.pred 	%p4, %p3;
	add.s32 	%r198, %r11, %r325;
	mul.lo.s32 	%r199, %r198, 5;
	mul.wide.u32 	%rd15, %r199, 4;
	add.s64 	%rd6, %rd5, %rd15;
	@%p4 bra 	$L__BB0_8;
	ld.global.u32 	%r200, [%rd6];
	xor.b32  	%r330, %r330, %r200;
	ld.global.u32 	%r201, [%rd6+4];
	xor.b32  	%r329, %r329, %r201;
	ld.global.u32 	%r202, [%rd6+8];
	xor.b32  	%r328, %r328, %r202;
	ld.global.u32 	%r203, [%rd6+12];
	xor.b32  	%r327, %r327, %r203;
	ld.global.u32 	%r204, [%rd6+16];
	xor.b32  	%r326, %r326, %r204;
$L__BB0_8:
	and.b32  	%r206, %r196, 2;
	setp.eq.s32 	%p5, %r206, 0;
	@%p5 bra 	$L__BB0_10;
	ld.global.u32 	%r207, [%rd6+20];
	xor.b32  	%r330, %r330, %r207;
	ld.global.u32 	%r208, [%rd6+24];
	xor.b32  	%r329, %r329, %r208;
	ld.global.u32 	%r209, [%rd6+28];
	xor.b32  	%r328, %r328, %r209;
	ld.global.u32 	%r210, [%rd6+32];
	xor.b32  	%r327, %r327, %r210;
	ld.global.u32 	%r211, [%rd6+36];
	xor.b32  	%r326, %r326, %r211;
$L__BB0_10:
	and.b32  	%r213, %r196, 4;
	setp.eq.s32 	%p6, %r213, 0;
	@%p6 bra 	$L__BB0_12;
	ld.global.u32 	%r214, [%rd6+40];
	xor.b32  	%r330, %r330, %r214;
	ld.global.u32 	%r215, [%rd6+44];
	xor.b32  	%r329, %r329, %r215;
	ld.global.u32 	%r216, [%rd6+48];
	xor.b32  	%r328, %r328, %r216;
	ld.global.u32 	%r217, [%rd6+52];
	xor.b32  	%r327, %r327, %r217;
	ld.global.u32 	%r218, [%rd6+56];
	xor.b32  	%r326, %r326, %r218;
$L__BB0_12:
	and.b32  	%r220, %r196, 8;
	setp.eq.s32 	%p7, %r220, 0;
	@%p7 bra 	$L__BB0_14;
	ld.global.u32 	%r221, [%rd6+60];
	xor.b32  	%r330, %r330, %r221;
	ld.global.u32 	%r222, [%rd6+64];
	xor.b32  	%r329, %r329, %r222;
	ld.global.u32 	%r223, [%rd6+68];
	xor.b32  	%r328, %r328, %r223;
	ld.global.u32 	%r224, [%rd6+72];
	xor.b32  	%r327, %r327, %r224;
	ld.global.u32 	%r225, [%rd6+76];
	xor.b32  	%r326, %r326, %r225;
$L__BB0_14:
	and.b32  	%r227, %r196, 16;
	setp.eq.s32 	%p8, %r227, 0;
	@%p8 bra 	$L__BB0_16;
	ld.global.u32 	%r228, [%rd6+80];
	xor.b32  	%r330, %r330, %r228;
	ld.global.u32 	%r229, [%rd6+84];
	xor.b32  	%r329, %r329, %r229;
	ld.global.u32 	%r230, [%rd6+88];
	xor.b32  	%r328, %r328, %r230;
	ld.global.u32 	%r231, [%rd6+92];
	xor.b32  	%r327, %r327, %r231;
	ld.global.u32 	%r232, [%rd6+96];
	xor.b32  	%r326, %r326, %r232;
$L__BB0_16:
	and.b32  	%r234, %r196, 32;
	setp.eq.s32 	%p9, %r234, 0;
	@%p9 bra 	$L__BB0_18;
	ld.global.u32 	%r235, [%rd6+100];
	xor.b32  	%r330, %r330, %r235;
	ld.global.u32 	%r236, [%rd6+104];
	xor.b32  	%r329, %r329, %r236;
	ld.global.u32 	%r237, [%rd6+108];
	xor.b32  	%r328, %r328, %r237;
	ld.global.u32 	%r238, [%rd6+112];
	xor.b32  	%r327, %r327, %r238;
	ld.global.u32 	%r239, [%rd6+116];
	xor.b32  	%r326, %r326, %r239;
$L__BB0_18:
	and.b32  	%r241, %r196, 64;
	setp.eq.s32 	%p10, %r241, 0;
	@%p10 bra 	$L__BB0_20;
	ld.global.u32 	%r242, [%rd6+120];
	xor.b32  	%r330, %r330, %r242;
	ld.global.u32 	%r243, [%rd6+124];
	xor.b32  	%r329, %r329, %r243;
	ld.global.u32 	%r244, [%rd6+128];
	xor.b32  	%r328, %r328, %r244;
	ld.global.u32 	%r245, [%rd6+132];
	xor.b32  	%r327, %r327, %r245;
	ld.global.u32 	%r246, [%rd6+136];
	xor.b32  	%r326, %r326, %r246;
$L__BB0_20:
	and.b32  	%r248, %r196, 128;
	setp.eq.s32 	%p11, %r248, 0;
	@%p11 bra 	$L__BB0_22;
	ld.global.u32 	%r249, [%rd6+140];
	xor.b32  	%r330, %r330, %r249;
	ld.global.u32 	%r250, [%rd6+144];
	xor.b32  	%r329, %r329, %r250;
	ld.global.u32 	%r251, [%rd6+148];
	xor.b32  	%r328, %r328, %r251;
	ld.global.u32 	%r252, [%rd6+152];
	xor.b32  	%r327, %r327, %r252;
	ld.global.u32 	%r253, [%rd6+156];
	xor.b32  	%r326, %r326, %r253;
$L__BB0_22:
	and.b32  	%r255, %r196, 256;
	setp.eq.s32 	%p12, %r255, 0;
	@%p12 bra 	$L__BB0_24;
	ld.global.u32 	%r256, [%rd6+160];
	xor.b32  	%r330, %r330, %r256;
	ld.global.u32 	%r257, [%rd6+164];
	xor.b32  	%r329, %r329, %r257;
	ld.global.u32 	%r258, [%rd6+168];
	xor.b32  	%r328, %r328, %r258;
	ld.global.u32 	%r259, [%rd6+172];
	xor.b32  	%r327, %r327, %r259;
	ld.global.u32 	%r260, [%rd6+176];
	xor.b32  	%r326, %r326, %r260;
$L__BB0_24:
	and.b32  	%r262, %r196, 512;
	setp.eq.s32 	%p13, %r262, 0;
	@%p13 bra 	$L__BB0_26;
	ld.global.u32 	%r263, [%rd6+180];
	xor.b32  	%r330, %r330, %r263;
	ld.global.u32 	%r264, [%rd6+184];
	xor.b32  	%r329, %r329, %r264;
	ld.global.u32 	%r265, [%rd6+188];
	xor.b32  	%r328, %r328, %r265;
	ld.global.u32 	%r266, [%rd6+192];
	xor.b32  	%r327, %r327, %r266;
	ld.global.u32 	%r267, [%rd6+196];
	xor.b32  	%r326, %r326, %r267;
$L__BB0_26:
	and.b32  	%r269, %r196, 1024;
	setp.eq.s32 	%p14, %r269, 0;
	@%p14 bra 	$L__BB0_28;
	ld.global.u32 	%r270, [%rd6+200];
	xor.b32  	%r330, %r330, %r270;
	ld.global.u32 	%r271, [%rd6+204];
	xor.b32  	%r329, %r329, %r271;
	ld.global.u32 	%r272, [%rd6+208];
	xor.b32  	%r328, %r328, %r272;
	ld.global.u32 	%r273, [%rd6+212];
	xor.b32  	%r327, %r327, %r273;
	ld.global.u32 	%r274, [%rd6+216];
	xor.b32  	%r326, %r326, %r274;
$L__BB0_28:
	and.b32  	%r276, %r196, 2048;
	setp.eq.s32 	%p15, %r276, 0;
	@%p15 bra 	$L__BB0_30;
	ld.global.u32 	%r277, [%rd6+220];
	xor.b32  	%r330, %r330, %r277;
	ld.global.u32 	%r278, [%rd6+224];
	xor.b32  	%r329, %r329, %r278;
	ld.global.u32 	%r279, [%rd6+228];
	xor.b32  	%r328, %r328, %r279;
	ld.global.u32 	%r280, [%rd6+232];
	xor.b32  	%r327, %r327, %r280;
	ld.global.u32 	%r281, [%rd6+236];
	xor.b32  	%r326, %r326, %r281;
$L__BB0_30:
	and.b32  	%r283, %r196, 4096;
	setp.eq.s32 	%p16, %r283, 0;
	@%p16 bra 	$L__BB0_32;
	ld.global.u32 	%r284, [%rd6+240];
	xor.b32  	%r330, %r330, %r284;
	ld.global.u32 	%r285, [%rd6+244];
	xor.b32  	%r329, %r329, %r285;
	ld.global.u32 	%r286, [%rd6+248];
	xor.b32  	%r328, %r328, %r286;
	ld.global.u32 	%r287, [%rd6+252];
	xor.b32  	%r327, %r327, %r287;
	ld.global.u32 	%r288, [%rd6+256];
	xor.b32  	%r326, %r326, %r288;
$L__BB0_32:
	and.b32  	%r290, %r196, 8192;
	setp.eq.s32 	%p17, %r290, 0;
	@%p17 bra 	$L__BB0_34;
	ld.global.u32 	%r291, [%rd6+260];
	xor.b32  	%r330, %r330, %r291;
	ld.global.u32 	%r292, [%rd6+264];
	xor.b32  	%r329, %r329, %r292;
	ld.global.u32 	%r293, [%rd6+268];
	xor.b32  	%r328, %r328, %r293;
	ld.global.u32 	%r294, [%rd6+272];
	xor.b32  	%r327, %r327, %r294;
	ld.global.u32 	%r295, [%rd6+276];
	xor.b32  	%r326, %r326, %r295;
$L__BB0_34:
	and.b32  	%r297, %r196, 16384;
	setp.eq.s32 	%p18, %r297, 0;
	@%p18 bra 	$L__BB0_36;
	ld.global.u32 	%r298, [%rd6+280];
	xor.b32  	%r330, %r330, %r298;
	ld.global.u32 	%r299, [%rd6+284];
	xor.b32  	%r329, %r329, %r299;
	ld.global.u32 	%r300, [%rd6+288];
	xor.b32  	%r328, %r328, %r300;
	ld.global.u32 	%r301, [%rd6+292];
	xor.b32  	%r327, %r327, %r301;
	ld.global.u32 	%r302, [%rd6+296];
	xor.b32  	%r326, %r326, %r302;
$L__BB0_36:
	and.b32  	%r304, %r196, 32768;
	setp.eq.s32 	%p19, %r304, 0;
	@%p19 bra 	$L__BB0_38;
	ld.global.u32 	%r305, [%rd6+300];
	xor.b32  	%r330, %r330, %r305;
	ld.global.u32 	%r306, [%rd6+304];
	xor.b32  	%r329, %r329, %r306;
	ld.global.u32 	%r307, [%rd6+308];
	xor.b32  	%r328, %r328, %r307;
	ld.global.u32 	%r308, [%rd6+312];
	xor.b32  	%r327, %r327, %r308;
	ld.global.u32 	%r309, [%rd6+316];
	xor.b32  	%r326, %r326, %r309;
$L__BB0_38:
	add.s32 	%r325, %r325, 16;
	setp.ne.s32 	%p20, %r325, 32;
	@%p20 bra 	$L__BB0_6;
	mad.lo.s32 	%r310, %r319, -31, %r11;
	add.s32 	%r319, %r310, 1;
	setp.ne.s32 	%p21, %r319, 5;
	@%p21 bra 	$L__BB0_5;
	st.global.u32 	[%rd2+4], %r330;
	st.global.u32 	[%rd2+8], %r329;
	st.global.u32 	[%rd2+12], %r328;
	st.global.u32 	[%rd2+16], %r327;
	st.global.u32 	[%rd2+20], %r326;
	add.s32 	%r313, %r313, 1;
	setp.lt.u32 	%p22, %r313, %r2;
	@%p22 bra 	$L__BB0_4;
$L__BB0_41:
	shr.u64 	%rd7, %rd17, 2;
	add.s32 	%r312, %r312, 1;
	setp.gt.u64 	%p23, %rd17, 3;
	mov.u64 	%rd17, %rd7;
	@%p23 bra 	$L__BB0_2;
$L__BB0_42:
	mov.b32 	%r311, 0;
	st.global.v2.u32 	[%rd2+24], {%r311, %r311};
	st.global.u32 	[%rd2+32], %r311;
	mov.b64 	%rd16, 0;
	st.global.u64 	[%rd2+40], %rd16;
	ret;

}
	// .globl	_Z10pod_racingP17curandStateXORWOWyPyS1_y
.visible .entry _Z10pod_racingP17curandStateXORWOWyPyS1_y(
	.param .u64 .ptr .align 1 _Z10pod_racingP17curandStateXORWOWyPyS1_y_param_0,
	.param .u64 _Z10pod_racingP17curandStateXORWOWyPyS1_y_param_1,
	.param .u64 .ptr .align 1 _Z10pod_racingP17curandStateXORWOWyPyS1_y_param_2,
	.param .u64 .ptr .align 1 _Z10pod_racingP17curandStateXORWOWyPyS1_y_param_3,
	.param .u64 _Z10pod_racingP17curandStateXORWOWyPyS1_y_param_4
)
{
	.local .align 16 .b8 	__local_depot1[64];
	.reg .b64 	%SP;
	.reg .b64 	%SPL;
	.reg .pred 	%p<16>;
	.reg .b32 	%r<181>;
	.reg .b32 	%f<21>;
	.reg .b64 	%rd<38>;

	mov.u64 	%SPL, __local_depot1;
	ld.param.u64 	%rd10, [_Z10pod_racingP17curandStateXORWOWyPyS1_y_param_0];
	ld.param.u64 	%rd11, [_Z10pod_racingP17curandStateXORWOWyPyS1_y_param_1];
	ld.param.u64 	%rd12, [_Z10pod_racingP17curandStateXORWOWyPyS1_y_param_2];
	cvta.to.global.u64 	%rd1, %rd12;
	add.u64 	%rd2, %SPL, 0;
	mov.b32 	%r60, 0;
	mov.b32 	%r61, 1;
	st.local.v4.u32 	[%rd2], {%r61, %r61, %r60, %r61};
	st.local.v4.u32 	[%rd2+16], {%r60, %r61, %r61, %r61};
	st.local.v4.u32 	[%rd2+32], {%r60, %r61, %r61, %r61};
	st.local.v4.u32 	[%rd2+48], {%r60, %r61, %r60, %r61};
	setp.eq.s64 	%p1, %rd11, 0;
	@%p1 bra 	$L__BB1_21;
	cvta.to.global.u64 	%rd14, %rd10;
	mov.u32 	%r63, %ctaid.x;
	mov.u32 	%r64, %ntid.x;
	mov.u32 	%r65, %tid.x;
	mad.lo.s32 	%r66, %r64, %r63, %r65;
	mul.wide.s32 	%rd15, %r66, 48;
	add.s64 	%rd3, %rd14, %rd15;
	and.b64  	%rd37, %rd11, 3;
	setp.lt.u64 	%p2, %rd11, 4;
	mov.b32 	%r177, 0;
	@%p2 bra 	$L__BB1_16;
	and.b64  	%rd36, %rd11, -4;
	mov.b32 	%r177, 0;
$L__BB1_3:
	ld.global.v2.u32 	{%r69, %r70}, [%rd3];
	shr.u32 	%r71, %r70, 2;
	xor.b32  	%r72, %r71, %r70;
	ld.global.v2.u32 	{%r161, %r168}, [%rd3+8];
	ld.global.v2.u32 	{%r167, %r166}, [%rd3+16];
	st.global.v2.u32 	[%rd3+8], {%r168, %r167};
	shl.b32 	%r73, %r166, 4;
	shl.b32 	%r74, %r72, 1;
	xor.b32  	%r75, %r74, %r73;
	xor.b32  	%r76, %r75, %r72;
	xor.b32  	%r165, %r76, %r166;
	st.global.v2.u32 	[%rd3+16], {%r166, %r165};
	add.s32 	%r156, %r69, 362437;
	st.global.v2.u32 	[%rd3], {%r156, %r161};
	add.s32 	%r77, %r165, %r156;
	cvt.rn.f32.u32 	%f1, %r77;
	fma.rn.f32 	%f2, %f1, 0f2F800000, 0f2F000000;
	mul.f32 	%f3, %f2, 0f41200000;
	cvt.rzi.f32.f32 	%f4, %f3;
	cvt.rzi.s32.f32 	%r78, %f4;
	shr.u32 	%r79, %r78, 31;
	add.s32 	%r80, %r78, %r79;
	and.b32  	%r81, %r80, -2;
	sub.s32 	%r82, %r78, %r81;
	mul.wide.s32 	%rd16, %r177, 4;
	add.s64 	%rd17, %rd2, %rd16;
	ld.local.u32 	%r83, [%rd17];
	setp.ne.s32 	%p3, %r82, %r83;
	mov.b32 	%r68, 0;
	mov.u32 	%r162, %r68;
	@%p3 bra 	$L__BB1_6;
	add.s32 	%r162, %r177, 1;
	setp.ne.s32 	%p4, %r162, 16;
	@%p4 bra 	$L__BB1_6;
	ld.global.u64 	%rd18, [%rd1];
	add.s64 	%rd19, %rd18, 1;
	st.global.u64 	[%rd1], %rd19;
	ld.global.v2.u32 	{%r156, %r161}, [%rd3];
	ld.global.v2.u32 	{%r168, %r167}, [%rd3+8];
	ld.global.v2.u32 	{%r166, %r165}, [%rd3+16];
	mov.u32 	%r162, %r68;
$L__BB1_6:
	shr.u32 	%r86, %r161, 2;
	xor.b32  	%r87, %r86, %r161;
	st.global.v2.u32 	[%rd3+8], {%r167, %r166};
	shl.b32 	%r88, %r165, 4;
	shl.b32 	%r89, %r87, 1;
	xor.b32  	%r90, %r89, %r88;
	xor.b32  	%r91, %r90, %r87;
	xor.b32  	%r172, %r91, %r165;
	st.global.v2.u32 	[%rd3+16], {%r165, %r172};
	add.s32 	%r163, %r156, 362437;
	st.global.v2.u32 	[%rd3], {%r163, %r168};
	add.s32 	%r92, %r172, %r163;
	cvt.rn.f32.u32 	%f5, %r92;
	fma.rn.f32 	%f6, %f5, 0f2F800000, 0f2F000000;
	mul.f32 	%f7, %f6, 0f41200000;
	cvt.rzi.f32.f32 	%f8, %f7;
	cvt.rzi.s32.f32 	%r93, %f8;
	shr.u32 	%r94, %r93, 31;
	add.s32 	%r95, %r93, %r94;
	and.b32  	%r96, %r95, -2;
	sub.s32 	%r97, %r93, %r96;
	mul.wide.s32 	%rd20, %r162, 4;
	add.s64 	%rd21, %rd2, %rd20;
	ld.local.u32 	%r98, [%rd21];
	setp.ne.s32 	%p5, %r97, %r98;
	mov.b32 	%r85, 0;
	mov.u32 	%r169, %r85;
	@%p5 bra 	$L__BB1_9;
	add.s32 	%r169, %r162, 1;
	setp.ne.s32 	%p6, %r169, 16;
	@%p6 bra 	$L__BB1_9;
	ld.global.u64 	%rd22, [%rd1];
	add.s64 	%rd23, %rd22, 1;
	st.global.u64 	[%rd1], %rd23;
	ld.global.v2.u32 	{%r163, %r168}, [%rd3];
	ld.global.v2.u32 	{%r167, %r166}, [%rd3+8];
	ld.global.v2.u32 	{%r165, %r172}, [%rd3+16];
	mov.u32 	%r169, %r85;
$L__BB1_9:
	shr.u32 	%r101, %r168, 2;
	xor.b32  	%r102, %r101, %r168;
	st.global.v2.u32 	[%rd3+8], {%r166, %r165};
	shl.b32 	%r103, %r172, 4;
	shl.b32 	%r104, %r102, 1;
	xor.b32  	%r105, %r104, %r103;
	xor.b32  	%r106, %r105, %r102;
	xor.b32  	%r171, %r106, %r172;
	st.global.v2.u32 	[%rd3+16], {%r172, %r171};
	add.s32 	%r170, %r163, 362437;
	st.global.v2.u32 	[%rd3], {%r170, %r167};
	add.s32 	%r107, %r171, %r170;
	cvt.rn.f32.u32 	%f9, %r107;
	fma.rn.f32 	%f10, %f9, 0f2F800000, 0f2F000000;
	mul.f32 	%f11, %f10, 0f41200000;
	cvt.rzi.f32.f32 	%f12, %f11;
	cvt.rzi.s32.f32 	%r108, %f12;
	shr.u32 	%r109, %r108, 31;
	add.s32 	%r110, %r108, %r109;
	and.b32  	%r111, %r110, -2;
	sub.s32 	%r112, %r108, %r111;
	mul.wide.s32 	%rd24, %r169, 4;
	add.s64 	%rd25, %rd2, %rd24;
	ld.local.u32 	%r113, [%rd25];
	setp.ne.s32 	%p7, %r112, %r113;
	mov.b32 	%r100, 0;
	mov.u32 	%r176, %r100;
	@%p7 bra 	$L__BB1_12;
	add.s32 	%r176, %r169, 1;
	setp.ne.s32 	%p8, %r176, 16;
	@%p8 bra 	$L__BB1_12;
	ld.global.u64 	%rd26, [%rd1];
	add.s64 	%rd27, %rd26, 1;
	st.global.u64 	[%rd1], %rd27;
	ld.global.v2.u32 	{%r170, %r167}, [%rd3];
	ld.global.v2.u32 	{%r166, %r165}, [%rd3+8];
	ld.global.v2.u32 	{%r172, %r171}, [%rd3+16];
	mov.u32 	%r176, %r100;
$L__BB1_12:
	shr.u32 	%r116, %r167, 2;
	xor.b32  	%r117, %r116, %r167;
	st.global.v2.u32 	[%rd3+8], {%r165, %r172};
	shl.b32 	%r118, %r171, 4;
	shl.b32 	%r119, %r117, 1;
	xor.b32  	%r120, %r119, %r118;
	xor.b32  	%r121, %r120, %r117;
	xor.b32  	%r122, %r121, %r171;
	st.global.v2.u32 	[%rd3+16], {%r171, %r122};
	add.s32 	%r123, %r170, 362437;
	st.global.v2.u32 	[%rd3], {%r123, %r166};
	add.s32 	%r124, %r122, %r123;
	cvt.rn.f32.u32 	%f13, %r124;
	fma.rn.f32 	%f14, %f13, 0f2F800000, 0f2F000000;
	mul.f32 	%f15, %f14, 0f41200000;
	cvt.rzi.f32.f32 	%f16, %f15;
	cvt.rzi.s32.f32 	%r125, %f16;
	shr.u32 	%r126, %r125, 31;
	add.s32 	%r127, %r125, %r126;
	and.b32  	%r128, %r127, -2;
	sub.s32 	%r129, %r125, %r128;
	mul.wide.s32 	%rd28, %r176, 4;
	add.s64 	%rd29, %rd2, %rd28;
	ld.local.u32 	%r130, [%rd29];
	setp.ne.s32 	%p9, %r129, %r130;
	mov.b32 	%r115, 0;
	mov.u32 	%r177, %r115;
	@%p9 bra 	$L__BB1_15;
	add.s32 	%r177, %r176, 1;
	setp.ne.s32 	%p10, %r177, 16;
	@%p10 bra 	$L__BB1_15;
	ld.global.u64 	%rd30, [%rd1];
	add.s64 	%rd31, %rd30, 1;
	st.global.u64 	[%rd1], %rd31;
	mov.u32 	%r177, %r115;
$L__BB1_15:
	add.s64 	%rd36, %rd36, -4;
	setp.ne.s64 	%p11, %rd36, 0;
	@%p11 bra 	$L__BB1_3;
$L__BB1_16:
	setp.eq.s64 	%p12, %rd37, 0;
	@%p12 bra 	$L__BB1_21;
$L__BB1_17:
	.pragma "nounroll";
	mov.u32 	%r57, %r177;
	ld.global.v2.u32 	{%r133, %r134}, [%rd3];
	shr.u32 	%r135, %r134, 2;
	xor.b32  	%r136, %r135, %r134;
	ld.global.v2.u32 	{%r137, %r138}, [%rd3+8];
	ld.global.v2.u32 	{%r139, %r140}, [%rd3+16];
	st.global.v2.u32 	[%rd3+8], {%r138, %r139};
	shl.b32 	%r141, %r140, 4;
	shl.b32 	%r142, %r136, 1;
	xor.b32  	%r143, %r142, %r141;
	xor.b32  	%r144, %r143, %r136;
	xor.b32  	%r145, %r144, %r140;
	st.global.v2.u32 	[%rd3+16], {%r140, %r145};
	add.s32 	%r146, %r133, 362437;
	st.global.v2.u32 	[%rd3], {%r146, %r137};
	add.s32 	%r147, %r145, %r146;
	cvt.rn.f32.u32 	%f17, %r147;
	fma.rn.f32 	%f18, %f17, 0f2F800000, 0f2F000000;
	mul.f32 	%f19, %f18, 0f41200000;
	cvt.rzi.f32.f32 	%f20, %f19;
	cvt.rzi.s32.f32 	%r148, %f20;
	shr.u32 	%r149, %r148, 31;
	add.s32 	%r150, %r148, %r149;
	and.b32  	%r151, %r150, -2;
	sub.s32 	%r152, %r148, %r151;
	mul.wide.s32 	%rd32, %r57, 4;
	add.s64 	%rd33, %rd2, %rd32;
	ld.local.u32 	%r153, [%rd33];
	setp.ne.s32 	%p13, %r152, %r153;
	mov.b32 	%r132, 0;
	mov.u32 	%r177, %r132;
	@%p13 bra 	$L__BB1_20;
	add.s32 	%r177, %r57, 1;
	setp.ne.s32 	%p14, %r177, 16;
	@%p14 bra 	$L__BB1_20;
	ld.global.u64 	%rd34, [%rd1];
	add.s64 	%rd35, %rd34, 1;
	st.global.u64 	[%rd1], %rd35;
	mov.u32 	%r177, %r132;
$L__BB1_20:
	add.s64 	%rd37, %rd37, -1;
	setp.ne.s64 	%p15, %rd37, 0;
	@%p15 bra 	$L__BB1_17;
$L__BB1_21:
	ret;

}


// ===== COMPILED SASS (sm_100) =====

	.target	sm_100

	.elftype	@"ET_EXEC"


//--------------------- .note.nv.tkinfo           --------------------------
	.section	.note.nv.tkinfo,"",@"SHT_NOTE"
	.sectionflags	@"SHF_NOTE_NV_TKINFO"
	.tkinfo
        /*0018*/ 	.word	0x00000002
        /*0030*/ 	.string	""
        /*0030*/ 	.string	"ptxas"
        /*0030*/ 	.string	"Cuda compilation tools, release 13.0, V13.0.88"
        /*0030*/ 	.string	"Build cuda_13.0.r13.0/compiler.36424714_0"
        /*0030*/ 	.string	"-arch sm_100 -m 64 "



//--------------------- .note.nv.cuinfo           --------------------------
	.section	.note.nv.cuinfo,"",@"SHT_NOTE"
	.sectionflags	@"SHF_NOTE_NV_CUINFO"
        /*0018*/ 	.short	0x0002
        /*001a*/ 	.short	0x0064
        /*001c*/ 	.short	0x0082
	.zero		2


//--------------------- .nv.info                  --------------------------
	.section	.nv.info,"",@"SHT_CUDA_INFO"
	.align	4


	//----- nvinfo : EIATTR_REGCOUNT
	.align		4
        /*0000*/ 	.byte	0x04, 0x2f
        /*0002*/ 	.short	(.L_10 - .L_9)
	.align		4
.L_9:
        /*0004*/ 	.word	index@(_Z8set_seedP17curandStateXORWOW)
        /*0008*/ 	.word	0x0000001f


	//----- nvinfo : EIATTR_FRAME_SIZE
	.align		4
.L_10:
        /*000c*/ 	.byte	0x04, 0x11
        /*000e*/ 	.short	(.L_12 - .L_11)
	.align		4
.L_11:
        /*0010*/ 	.word	index@(_Z8set_seedP17curandStateXORWOW)
        /*0014*/ 	.word	0x00000000


	//----- nvinfo : EIATTR_REGCOUNT
	.align		4
.L_12:
        /*0018*/ 	.byte	0x04, 0x2f
        /*001a*/ 	.short	(.L_14 - .L_13)
	.align		4
.L_13:
        /*001c*/ 	.word	index@(_Z10pod_racingP17curandStateXORWOWyPyS1_y)
        /*0020*/ 	.word	0x00000014


	//----- nvinfo : EIATTR_FRAME_SIZE
	.align		4
.L_14:
        /*0024*/ 	.byte	0x04, 0x11
        /*0026*/ 	.short	(.L_16 - .L_15)
	.align		4
.L_15:
        /*0028*/ 	.word	index@(_Z10pod_racingP17curandStateXORWOWyPyS1_y)
        /*002c*/ 	.word	0x00000000


	//----- nvinfo : EIATTR_MIN_STACK_SIZE
	.align		4
.L_16:
        /*0030*/ 	.byte	0x04, 0x12
        /*0032*/ 	.short	(.L_18 - .L_17)
	.align		4
.L_17:
        /*0034*/ 	.word	index@(_Z10pod_racingP17curandStateXORWOWyPyS1_y)
        /*0038*/ 	.word	0x00000000


	//----- nvinfo : EIATTR_MIN_STACK_SIZE
	.align		4
.L_18:
        /*003c*/ 	.byte	0x04, 0x12
        /*003e*/ 	.short	(.L_20 - .L_19)
	.align		4
.L_19:
        /*0040*/ 	.word	index@(_Z8set_seedP17curandStateXORWOW)
        /*0044*/ 	.word	0x00000000
.L_20:


//--------------------- .nv.compat                --------------------------
	.section	.nv.compat,"",@"SHT_CUDA_COMPAT_INFO"
	.align	4
        /*0000*/ 	.byte	0x02, 0x09, 0x00, 0x00, 0x02, 0x02, 0x01, 0x00, 0x02, 0x05, 0x05, 0x00, 0x03, 0x07, 0x01, 0x01
        /*0010*/ 	.byte	0x02, 0x03, 0x00, 0x00, 0x02, 0x06, 0x01, 0x00, 0x04, 0x0b, 0x08, 0x00, 0x09, 0x00, 0x00, 0x00
        /*0020*/ 	.byte	0x00, 0x00, 0x00, 0x00


//--------------------- .nv.info._Z10pod_racingP17curandStateXORWOWyPyS1_y --------------------------
	.section	.nv.info._Z10pod_racingP17curandStateXORWOWyPyS1_y,"",@"SHT_CUDA_INFO"
	.sectionflags	@""
	.align	4


	//----- nvinfo : EIATTR_CUDA_API_VERSION
	.align		4
        /*0000*/ 	.byte	0x04, 0x37
        /*0002*/ 	.short	(.L_22 - .L_21)
.L_21:
        /*0004*/ 	.word	0x00000082


	//----- nvinfo : EIATTR_KPARAM_INFO
	.align		4
.L_22:
        /*0008*/ 	.byte	0x04, 0x17
        /*000a*/ 	.short	(.L_24 - .L_23)
.L_23:
        /*000c*/ 	.word	0x00000000
        /*0010*/ 	.short	0x0004
        /*0012*/ 	.short	0x0020
        /*0014*/ 	.byte	0x00, 0xf0, 0x21, 0x00


	//----- nvinfo : EIATTR_KPARAM_INFO
	.align		4
.L_24:
        /*0018*/ 	.byte	0x04, 0x17
        /*001a*/ 	.short	(.L_26 - .L_25)
.L_25:
        /*001c*/ 	.word	0x00000000
        /*0020*/ 	.short	0x0003
        /*0022*/ 	.short	0x0018
        /*0024*/ 	.byte	0x00, 0xf5, 0x21, 0x00


	//----- nvinfo : EIATTR_KPARAM_INFO
	.align		4
.L_26:
        /*0028*/ 	.byte	0x04, 0x17
        /*002a*/ 	.short	(.L_28 - .L_27)
.L_27:
        /*002c*/ 	.word	0x00000000
        /*0030*/ 	.short	0x0002
        /*0032*/ 	.short	0x0010
        /*0034*/ 	.byte	0x00, 0xf5, 0x21, 0x00


	//----- nvinfo : EIATTR_KPARAM_INFO
	.align		4
.L_28:
        /*0038*/ 	.byte	0x04, 0x17
        /*003a*/ 	.short	(.L_30 - .L_29)
.L_29:
        /*003c*/ 	.word	0x00000000
        /*0040*/ 	.short	0x0001
        /*0042*/ 	.short	0x0008
        /*0044*/ 	.byte	0x00, 0xf0, 0x21, 0x00


	//----- nvinfo : EIATTR_KPARAM_INFO
	.align		4
.L_30:
        /*0048*/ 	.byte	0x04, 0x17
        /*004a*/ 	.short	(.L_32 - .L_31)
.L_31:
        /*004c*/ 	.word	0x00000000
        /*0050*/ 	.short	0x0000
        /*0052*/ 	.short	0x0000
        /*0054*/ 	.byte	0x00, 0xf5, 0x21, 0x00


	//----- nvinfo : EIATTR_SPARSE_MMA_MASK
	.align		4
.L_32:
        /*0058*/ 	.byte	0x03, 0x50
        /*005a*/ 	.short	0x0000


	//----- nvinfo : EIATTR_MAXREG_COUNT
	.align		4
        /*005c*/ 	.byte	0x03, 0x1b
        /*005e*/ 	.short	0x00ff


	//----- nvinfo : EIATTR_MERCURY_ISA_VERSION
	.align		4
        /*0060*/ 	.byte	0x03, 0x5f
        /*0062*/ 	.short	0x0101


	//----- nvinfo : EIATTR_VRC_CTA_INIT_COUNT
	.align		4
        /*0064*/ 	.byte	0x02, 0x4a
	.zero		1
	.zero		1


	//----- nvinfo : EIATTR_EXIT_INSTR_OFFSETS
	.align		4
        /*0068*/ 	.byte	0x04, 0x1c
        /*006a*/ 	.short	(.L_34 - .L_33)


	//   ....[0]....
.L_33:
        /*006c*/ 	.word	0x00000040


	//   ....[1]....
        /*0070*/ 	.word	0x00001420


	//   ....[2]....
        /*0074*/ 	.word	0x00001920


	//----- nvinfo : EIATTR_CRS_STACK_SIZE
	.align		4
.L_34:
        /*0078*/ 	.byte	0x04, 0x1e
        /*007a*/ 	.short	(.L_36 - .L_35)
.L_35:
        /*007c*/ 	.word	0x00000000


	//----- nvinfo : EIATTR_CBANK_PARAM_SIZE
	.align		4
.L_36:
        /*0080*/ 	.byte	0x03, 0x19
        /*0082*/ 	.short	0x0028


	//----- nvinfo : EIATTR_PARAM_CBANK
	.align		4
        /*0084*/ 	.byte	0x04, 0x0a
        /*0086*/ 	.short	(.L_38 - .L_37)
	.align		4
.L_37:
        /*0088*/ 	.word	index@(.nv.constant0._Z10pod_racingP17curandStateXORWOWyPyS1_y)
        /*008c*/ 	.short	0x0380
        /*008e*/ 	.short	0x0028


	//----- nvinfo : EIATTR_SW_WAR
	.align		4
.L_38:
        /*0090*/ 	.byte	0x04, 0x36
        /*0092*/ 	.short	(.L_40 - .L_39)
.L_39:
        /*0094*/ 	.word	0x00000008
.L_40:


//--------------------- .nv.info._Z8set_seedP17curandStateXORWOW --------------------------
	.section	.nv.info._Z8set_seedP17curandStateXORWOW,"",@"SHT_CUDA_INFO"
	.sectionflags	@""
	.align	4


	//----- nvinfo : EIATTR_CUDA_API_VERSION
	.align		4
        /*0000*/ 	.byte	0x04, 0x37
        /*0002*/ 	.short	(.L_42 - .L_41)
.L_41:
        /*0004*/ 	.word	0x00000082


	//----- nvinfo : EIATTR_KPARAM_INFO
	.align		4
.L_42:
        /*0008*/ 	.byte	0x04, 0x17
        /*000a*/ 	.short	(.L_44 - .L_43)
.L_43:
        /*000c*/ 	.word	0x00000000
        /*0010*/ 	.short	0x0000
        /*0012*/ 	.short	0x0000
        /*0014*/ 	.byte	0x00, 0xf5, 0x21, 0x00


	//----- nvinfo : EIATTR_SPARSE_MMA_MASK
	.align		4
.L_44:
        /*0018*/ 	.byte	0x03, 0x50
        /*001a*/ 	.short	0x0000


	//----- nvinfo : EIATTR_MAXREG_COUNT
	.align		4
        /*001c*/ 	.byte	0x03, 0x1b
        /*001e*/ 	.short	0x00ff


	//----- nvinfo : EIATTR_MERCURY_ISA_VERSION
	.align		4
        /*0020*/ 	.byte	0x03, 0x5f
        /*0022*/ 	.short	0x0101


	//----- nvinfo : EIATTR_VRC_CTA_INIT_COUNT
	.align		4
        /*0024*/ 	.byte	0x02, 0x4a
	.zero		1
	.zero		1


	//----- nvinfo : EIATTR_EXIT_INSTR_OFFSETS
	.align		4
        /*0028*/ 	.byte	0x04, 0x1c
        /*002a*/ 	.short	(.L_46 - .L_45)


	//   ....[0]....
.L_45:
        /*002c*/ 	.word	0x00000e80


	//----- nvinfo : EIATTR_CRS_STACK_SIZE
	.align		4
.L_46:
        /*0030*/ 	.byte	0x04, 0x1e
        /*0032*/ 	.short	(.L_48 - .L_47)
.L_47:
        /*0034*/ 	.word	0x00000000


	//----- nvinfo : EIATTR_CBANK_PARAM_SIZE
	.align		4
.L_48:
        /*0038*/ 	.byte	0x03, 0x19
        /*003a*/ 	.short	0x0008


	//----- nvinfo : EIATTR_PARAM_CBANK
	.align		4
        /*003c*/ 	.byte	0x04, 0x0a
        /*003e*/ 	.short	(.L_50 - .L_49)
	.align		4
.L_49:
        /*0040*/ 	.word	index@(.nv.constant0._Z8set_seedP17curandStateXORWOW)
        /*0044*/ 	.short	0x0380
        /*0046*/ 	.short	0x0008


	//----- nvinfo : EIATTR_SW_WAR
	.align		4
.L_50:
        /*0048*/ 	.byte	0x04, 0x36
        /*004a*/ 	.short	(.L_52 - .L_51)
.L_51:
        /*004c*/ 	.word	0x00000008
.L_52:


//--------------------- .nv.callgraph             --------------------------
	.section	.nv.callgraph,"",@"SHT_CUDA_CALLGRAPH"
	.align	4
	.sectionentsize	8
	.align		4
        /*0000*/ 	.word	0x00000000
	.align		4
        /*0004*/ 	.word	0xffffffff
	.align		4
        /*0008*/ 	.word	0x00000000
	.align		4
        /*000c*/ 	.word	0xfffffffe
	.align		4
        /*0010*/ 	.word	0x00000000
	.align		4
        /*0014*/ 	.word	0xfffffffd
	.align		4
        /*0018*/ 	.word	0x00000000
	.align		4
        /*001c*/ 	.word	0xfffffffc


//--------------------- .nv.constant4             --------------------------
	.section	.nv.constant4,"a",@progbits
	.align	8
	.align		8
.nv.constant4:
        /*0000*/ 	.dword	precalc_xorwow_matrix
	.align		8
        /*0008*/ 	.dword	precalc_xorwow_offset_matrix
	.align		8
        /*0010*/ 	.dword	mrg32k3aM1
	.align		8
        /*0018*/ 	.dword	mrg32k3aM2
	.align		8
        /*0020*/ 	.dword	mrg32k3aM1SubSeq
	.align		8
        /*0028*/ 	.dword	mrg32k3aM2SubSeq
	.align		8
        /*0030*/ 	.dword	mrg32k3aM1Seq
	.align		8
        /*0038*/ 	.dword	mrg32k3aM2Seq


//--------------------- .nv.constant3             --------------------------
	.section	.nv.constant3,"a",@progbits
	.align	8
.nv.constant3:
	.type		__cr_lgamma_table,@object
	.size		__cr_lgamma_table,(.L_8 - __cr_lgamma_table)
__cr_lgamma_table:
        /*0000*/ 	.byte	0x00, 0x00, 0x00, 0x00, 0x00, 0x00, 0x00, 0x00, 0x00, 0x00, 0x00, 0x00, 0x00, 0x00, 0x00, 0x00
        /*0010*/ 	.byte	0xef, 0x39, 0xfa, 0xfe, 0x42, 0x2e, 0xe6, 0x3f, 0x02, 0x20, 0x2a, 0xfa, 0x0b, 0xab, 0xfc, 0x3f
        /*0020*/ 	.byte	0xf9, 0x2c, 0x92, 0x7c, 0xa7, 0x6c, 0x09, 0x40, 0xc9, 0x79, 0x44, 0x3c, 0x64, 0x26, 0x13, 0x40
        /*0030*/ 	.byte	0xca, 0x01, 0xcf, 0x3a, 0x27, 0x51, 0x1a, 0x40, 0x30, 0xcc, 0x2d, 0xf3, 0xe1, 0x0c, 0x21, 0x40
        /*0040*/ 	.byte	0x0d, 0xb7, 0xfc, 0x82, 0x8e, 0x35, 0x25, 0x40
.L_8:


//--------------------- .text._Z10pod_racingP17curandStateXORWOWyPyS1_y --------------------------
	.section	.text._Z10pod_racingP17curandStateXORWOWyPyS1_y,"ax",@progbits
	.align	128
        .global         _Z10pod_racingP17curandStateXORWOWyPyS1_y
        .type           _Z10pod_racingP17curandStateXORWOWyPyS1_y,@function
        .size           _Z10pod_racingP17curandStateXORWOWyPyS1_y,(.L_x_23 - _Z10pod_racingP17curandStateXORWOWyPyS1_y)
        .other          _Z10pod_racingP17curandStateXORWOWyPyS1_y,@"STO_CUDA_ENTRY STV_DEFAULT"
_Z10pod_racingP17curandStateXORWOWyPyS1_y:
.text._Z10pod_racingP17curandStateXORWOWyPyS1_y:
[----:B------:R-:W-:Y:S01]  /*0000*/  LDC R1, c[0x0][0x37c] ;  /* 0x0000df00ff017b82 */ /* 0x000fe20000000800 */
[----:B------:R-:W0:Y:S02]  /*0010*/  LDCU.64 UR6, c[0x0][0x388] ;  /* 0x00007100ff0677ac */ /* 0x000e240008000a00 */
[----:B0-----:R-:W-:-:S04]  /*0020*/  ISETP.NE.U32.AND P0, PT, RZ, UR6, PT ;  /* 0x00000006ff007c0c */ /* 0x001fc8000bf05070 */
[----:B------:R-:W-:-:S13]  /*0030*/  ISETP.NE.AND.EX P0, PT, RZ, UR7, PT, P0 ;  /* 0x00000007ff007c0c */ /* 0x000fda000bf05300 */
[----:B------:R-:W-:Y:S05]  /*0040*/  @!P0 EXIT ;  /* 0x000000000000894d */ /* 0x000fea0003800000 */
[----:B------:R-:W0:Y:S01]  /*0050*/  S2R R0, SR_TID.X ;  /* 0x0000000000007919 */ /* 0x000e220000002100 */
[----:B------:R-:W0:Y:S01]  /*0060*/  S2UR UR4, SR_CTAID.X ;  /* 0x00000000000479c3 */ /* 0x000e220000002500 */
[----:B------:R-:W-:Y:S01]  /*0070*/  UISETP.GE.U32.AND UP0, UPT, UR6, 0x4, UPT ;  /* 0x000000040600788c */ /* 0x000fe2000bf06070 */
[----:B------:R-:W-:Y:S01]  /*0080*/  IMAD.MOV.U32 R6, RZ, RZ, RZ ;  /* 0x000000ffff067224 */ /* 0x000fe200078e00ff */
[----:B------:R-:W1:Y:S02]  /*0090*/  LDCU.64 UR8, c[0x0][0x358] ;  /* 0x00006b00ff0877ac */ /* 0x000e640008000a00 */
[----:B------:R-:W-:-:S03]  /*00a0*/  UISETP.GE.U32.AND.EX UP0, UPT, UR7, URZ, UPT, UP0 ;  /* 0x000000ff0700728c */ /* 0x000fc6000bf06100 */
[----:B------:R-:W0:Y:S01]  /*00b0*/  LDC R3, c[0x0][0x360] ;  /* 0x0000d800ff037b82 */ /* 0x000e220000000800 */
[----:B------:R-:W-:-:S07]  /*00c0*/  ULOP3.LUT UR10, UR6, 0x3, URZ, 0xc0, !UPT ;  /* 0x00000003060a7892 */ /* 0x000fce000f8ec0ff */
[----:B------:R-:W2:Y:S01]  /*00d0*/  LDC.64 R4, c[0x0][0x380] ;  /* 0x0000e000ff047b82 */ /* 0x000ea20000000a00 */
[----:B0-----:R-:W-:Y:S01]  /*00e0*/  IMAD R3, R3, UR4, R0 ;  /* 0x0000000403037c24 */ /* 0x001fe2000f8e0200 */
[----:B------:R-:W-:-:S03]  /*00f0*/  UMOV UR4, URZ ;  /* 0x000000ff00047c82 */ /* 0x000fc60008000000 */
[----:B--2---:R-:W-:Y:S01]  /*0100*/  IMAD.WIDE R4, R3, 0x30, R4 ;  /* 0x0000003003047825 */ /* 0x004fe200078e0204 */
[----:B-1----:R-:W-:Y:S06]  /*0110*/  BRA.U !UP0, `(.L_x_0) ;  /* 0x0000001108b87547 */ /* 0x002fec000b800000 */
[----:B------:R-:W-:Y:S01]  /*0120*/  IMAD.MOV.U32 R6, RZ, RZ, RZ ;  /* 0x000000ffff067224 */ /* 0x000fe200078e00ff */
[----:B------:R-:W0:Y:S01]  /*0130*/  LDCU UR7, c[0x0][0x38c] ;  /* 0x00007180ff0777ac */ /* 0x000e220008000800 */
[----:B------:R-:W-:-:S12]  /*0140*/  ULOP3.LUT UR5, UR6, 0xfffffffc, URZ, 0xc0, !UPT ;  /* 0xfffffffc06057892 */ /* 0x000fd8000f8ec0ff */
.L_x_9:
[----:B------:R-:W2:Y:S04]  /*0150*/  LDG.E.64 R10, desc[UR8][R4.64] ;  /* 0x00000008040a7981 */ /* 0x000ea8000c1e1b00 */
[----:B0-----:R-:W3:Y:S04]  /*0160*/  LDG.E.64 R2, desc[UR8][R4.64+0x10] ;  /* 0x0000100804027981 */ /* 0x001ee8000c1e1b00 */
[----:B------:R-:W4:Y:S01]  /*0170*/  LDG.E.64 R8, desc[UR8][R4.64+0x8] ;  /* 0x0000080804087981 */ /* 0x000f22000c1e1b00 */
[----:B------:R-:W-:Y:S01]  /*0180*/  IMAD.SHL.U32 R12, R6, 0x4, RZ ;  /* 0x00000004060c7824 */ /* 0x000fe200078e00ff */
[----:B------:R-:W-:Y:S01]  /*0190*/  UIADD3 UR5, UP0, UPT, UR5, -0x4, URZ ;  /* 0xfffffffc05057890 */ /* 0x000fe2000ff1e0ff */
[----:B------:R-:W-:Y:S03]  /*01a0*/  BSSY.RECONVERGENT B0, `(.L_x_1) ;  /* 0x000004f000007945 */ /* 0x000fe60003800200 */
[C---:B------:R-:W-:Y:S01]  /*01b0*/  ISETP.EQ.AND P2, PT, R12.reuse, RZ, PT ;  /* 0x000000ff0c00720c */ /* 0x040fe20003f42270 */
[----:B0-----:R-:W-:Y:S01]  /*01c0*/  UIADD3.X UR7, UPT, UPT, UR7, -0x1, URZ, UP0, !UPT ;  /* 0xffffffff07077890 */ /* 0x001fe200087fe4ff */
[C---:B------:R-:W-:Y:S01]  /*01d0*/  ISETP.EQ.AND P3, PT, R12.reuse, 0x4, PT ;  /* 0x000000040c00780c */ /* 0x040fe20003f62270 */
[----:B------:R-:W-:Y:S01]  /*01e0*/  UISETP.NE.U32.AND UP0, UPT, UR5, URZ, UPT ;  /* 0x000000ff0500728c */ /* 0x000fe2000bf05070 */
[----:B------:R-:W-:-:S02]  /*01f0*/  ISETP.EQ.AND P0, PT, R12, 0x8, PT ;  /* 0x000000080c00780c */ /* 0x000fc40003f02270 */
[----:B------:R-:W-:Y:S01]  /*0200*/  ISETP.EQ.AND P1, PT, R12, 0xc, PT ;  /* 0x0000000c0c00780c */ /* 0x000fe20003f22270 */
[----:B------:R-:W-:-:S06]  /*0210*/  UISETP.NE.AND.EX UP0, UPT, UR7, URZ, UPT, UP0 ;  /* 0x000000ff0700728c */ /* 0x000fcc000bf05300 */
[----:B------:R-:W-:Y:S01]  /*0220*/  @P2 IMAD.MOV.U32 R13, RZ, RZ, 0x1 ;  /* 0x00000001ff0d2424 */ /* 0x000fe200078e00ff */
[C---:B------:R-:W-:Y:S01]  /*0230*/  ISETP.EQ.AND P2, PT, R12.reuse, 0x10, PT ;  /* 0x000000100c00780c */ /* 0x040fe20003f42270 */
[----:B------:R-:W-:Y:S01]  /*0240*/  @P3 IMAD.MOV.U32 R13, RZ, RZ, 0x1 ;  /* 0x00000001ff0d3424 */ /* 0x000fe200078e00ff */
[C---:B------:R-:W-:Y:S01]  /*0250*/  ISETP.EQ.AND P3, PT, R12.reuse, 0x14, PT ;  /* 0x000000140c00780c */ /* 0x040fe20003f62270 */
[----:B------:R-:W-:Y:S01]  /*0260*/  @P0 IMAD.MOV.U32 R13, RZ, RZ, RZ ;  /* 0x000000ffff0d0224 */ /* 0x000fe200078e00ff */
[C---:B------:R-:W-:Y:S02]  /*0270*/  ISETP.EQ.AND P0, PT, R12.reuse, 0x18, PT ;  /* 0x000000180c00780c */ /* 0x040fe40003f02270 */
[----:B------:R-:W-:Y:S02]  /*0280*/  @P1 MOV R13, 0x1 ;  /* 0x00000001000d1802 */ /* 0x000fe40000000f00 */
[----:B------:R-:W-:-:S05]  /*0290*/  ISETP.EQ.AND P1, PT, R12, 0x1c, PT ;  /* 0x0000001c0c00780c */ /* 0x000fca0003f22270 */
[----:B------:R-:W-:Y:S01]  /*02a0*/  @P2 IMAD.MOV.U32 R13, RZ, RZ, RZ ;  /* 0x000000ffff0d2224 */ /* 0x000fe200078e00ff */
[C---:B------:R-:W-:Y:S01]  /*02b0*/  ISETP.EQ.AND P2, PT, R12.reuse, 0x20, PT ;  /* 0x000000200c00780c */ /* 0x040fe20003f42270 */
[----:B------:R-:W-:Y:S01]  /*02c0*/  @P3 IMAD.MOV.U32 R13, RZ, RZ, 0x1 ;  /* 0x00000001ff0d3424 */ /* 0x000fe200078e00ff */
[C---:B------:R-:W-:Y:S01]  /*02d0*/  ISETP.EQ.AND P3, PT, R12.reuse, 0x24, PT ;  /* 0x000000240c00780c */ /* 0x040fe20003f62270 */
[----:B------:R-:W-:Y:S01]  /*02e0*/  @P0 IMAD.MOV.U32 R13, RZ, RZ, 0x1 ;  /* 0x00000001ff0d0424 */ /* 0x000fe200078e00ff */
[----:B------:R-:W-:-:S03]  /*02f0*/  ISETP.EQ.AND P0, PT, R12, 0x28, PT ;  /* 0x000000280c00780c */ /* 0x000fc60003f02270 */
[----:B------:R-:W-:Y:S01]  /*0300*/  @P1 IMAD.MOV.U32 R13, RZ, RZ, 0x1 ;  /* 0x00000001ff0d1424 */ /* 0x000fe200078e00ff */
[----:B------:R-:W-:-:S05]  /*0310*/  ISETP.EQ.AND P1, PT, R12, 0x2c, PT ;  /* 0x0000002c0c00780c */ /* 0x000fca0003f22270 */
[----:B------:R-:W-:Y:S02]  /*0320*/  @P2 MOV R13, RZ ;  /* 0x000000ff000d2202 */ /* 0x000fe40000000f00 */
[----:B------:R-:W-:Y:S01]  /*0330*/  @P3 IMAD.MOV.U32 R13, RZ, RZ, 0x1 ;  /* 0x00000001ff0d3424 */ /* 0x000fe200078e00ff */
[C---:B------:R-:W-:Y:S01]  /*0340*/  ISETP.EQ.AND P2, PT, R12.reuse, 0x30, PT ;  /* 0x000000300c00780c */ /* 0x040fe20003f42270 */
[----:B------:R-:W-:Y:S01]  /*0350*/  @P0 IMAD.MOV.U32 R13, RZ, RZ, 0x1 ;  /* 0x00000001ff0d0424 */ /* 0x000fe200078e00ff */
[C---:B------:R-:W-:Y:S02]  /*0360*/  ISETP.EQ.AND P3, PT, R12.reuse, 0x34, PT ;  /* 0x000000340c00780c */ /* 0x040fe40003f62270 */
[C---:B------:R-:W-:Y:S01]  /*0370*/  ISETP.EQ.AND P0, PT, R12.reuse, 0x38, PT ;  /* 0x000000380c00780c */ /* 0x040fe20003f02270 */
[----:B------:R-:W-:Y:S01]  /*0380*/  @P1 IMAD.MOV.U32 R13, RZ, RZ, 0x1 ;  /* 0x00000001ff0d1424 */ /* 0x000fe200078e00ff */
[----:B------:R-:W-:-:S07]  /*0390*/  ISETP.EQ.AND P1, PT, R12, 0x3c, PT ;  /* 0x0000003c0c00780c */ /* 0x000fce0003f22270 */
[----:B------:R-:W-:Y:S02]  /*03a0*/  @P2 IMAD.MOV.U32 R13, RZ, RZ, RZ ;  /* 0x000000ffff0d2224 */ /* 0x000fe400078e00ff */
[----:B------:R-:W-:Y:S02]  /*03b0*/  @P3 IMAD.MOV.U32 R13, RZ, RZ, 0x1 ;  /* 0x00000001ff0d3424 */ /* 0x000fe400078e00ff */
[----:B------:R-:W-:Y:S02]  /*03c0*/  @P0 IMAD.MOV.U32 R13, RZ, RZ, RZ ;  /* 0x000000ffff0d0224 */ /* 0x000fe400078e00ff */
[----:B------:R-:W-:Y:S02]  /*03d0*/  @P1 MOV R13, 0x1 ;  /* 0x00000001000d1802 */ /* 0x000fe40000000f00 */
[----:B--2---:R-:W-:Y:S01]  /*03e0*/  SHF.R.U32.HI R0, RZ, 0x2, R11 ;  /* 0x00000002ff007819 */ /* 0x004fe2000001160b */
[----:B------:R-:W-:-:S03]  /*03f0*/  VIADD R10, R10, 0x587c5 ;  /* 0x000587c50a0a7836 */ /* 0x000fc60000000000 */
[----:B------:R-:W-:Y:S01]  /*0400*/  LOP3.LUT R0, R0, R11, RZ, 0x3c, !PT ;  /* 0x0000000b00007212 */ /* 0x000fe200078e3cff */
[----:B---3--:R-:W-:Y:S02]  /*0410*/  IMAD.SHL.U32 R7, R3, 0x10, RZ ;  /* 0x0000001003077824 */ /* 0x008fe400078e00ff */
[----:B------:R-:W-:Y:S02]  /*0420*/  IMAD.MOV.U32 R16, RZ, RZ, R3 ;  /* 0x000000ffff107224 */ /* 0x000fe400078e0003 */
[C---:B------:R-:W-:Y:S02]  /*0430*/  IMAD.SHL.U32 R11, R0.reuse, 0x2, RZ ;  /* 0x00000002000b7824 */ /* 0x040fe400078e00ff */
[----:B------:R-:W-:Y:S02]  /*0440*/  IMAD.MOV.U32 R15, RZ, RZ, R2 ;  /* 0x000000ffff0f7224 */ /* 0x000fe400078e0002 */
[----:B----4-:R-:W-:Y:S01]  /*0450*/  IMAD.MOV.U32 R14, RZ, RZ, R9 ;  /* 0x000000ffff0e7224 */ /* 0x010fe200078e0009 */
[----:B------:R-:W-:-:S04]  /*0460*/  LOP3.LUT R0, R0, R11, R7, 0x96, !PT ;  /* 0x0000000b00007212 */ /* 0x000fc800078e9607 */
[----:B------:R-:W-:Y:S01]  /*0470*/  LOP3.LUT R7, R0, R3, RZ, 0x3c, !PT ;  /* 0x0000000300077212 */ /* 0x000fe200078e3cff */
[----:B------:R-:W-:Y:S01]  /*0480*/  IMAD.MOV.U32 R0, RZ, RZ, 0x2f800000 ;  /* 0x2f800000ff007424 */ /* 0x000fe200078e00ff */
[----:B------:R0:W-:Y:S03]  /*0490*/  STG.E.64 desc[UR8][R4.64+0x8], R14 ;  /* 0x0000080e04007986 */ /* 0x0001e6000c101b08 */
[----:B------:R-:W-:Y:S02]  /*04a0*/  IMAD.IADD R11, R7, 0x1, R10 ;  /* 0x00000001070b7824 */ /* 0x000fe400078e020a */
[----:B------:R-:W-:-:S03]  /*04b0*/  IMAD.MOV.U32 R17, RZ, RZ, R7 ;  /* 0x000000ffff117224 */ /* 0x000fc600078e0007 */
[----:B------:R-:W-:Y:S02]  /*04c0*/  I2FP.F32.U32 R11, R11 ;  /* 0x0000000b000b7245 */ /* 0x000fe40000201000 */
[----:B------:R0:W-:Y:S03]  /*04d0*/  STG.E.64 desc[UR8][R4.64+0x10], R16 ;  /* 0x0000101004007986 */ /* 0x0001e6000c101b08 */
[----:B------:R-:W-:-:S04]  /*04e0*/  FFMA R11, R11, R0, 1.1641532182693481445e-10 ;  /* 0x2f0000000b0b7423 */ /* 0x000fc80000000000 */
[----:B------:R-:W-:-:S06]  /*04f0*/  FMUL R11, R11, 10 ;  /* 0x412000000b0b7820 */ /* 0x000fcc0000400000 */
[----:B------:R-:W1:Y:S02]  /*0500*/  F2I.TRUNC.NTZ R11, R11 ;  /* 0x0000000b000b7305 */ /* 0x000e64000020f100 */
[----:B-1----:R-:W-:-:S04]  /*0510*/  LEA.HI R12, R11, R11, RZ, 0x1 ;  /* 0x0000000b0b0c7211 */ /* 0x002fc800078f08ff */
[----:B------:R-:W-:-:S05]  /*0520*/  LOP3.LUT R12, R12, 0xfffffffe, RZ, 0xc0, !PT ;  /* 0xfffffffe0c0c7812 */ /* 0x000fca00078ec0ff */
[----:B------:R-:W-:Y:S02]  /*0530*/  IMAD.IADD R12, R11, 0x1, -R12 ;  /* 0x000000010b0c7824 */ /* 0x000fe400078e0a0c */
[----:B------:R-:W-:-:S03]  /*0540*/  IMAD.MOV.U32 R11, RZ, RZ, R8 ;  /* 0x000000ffff0b7224 */ /* 0x000fc600078e0008 */
[----:B------:R-:W-:Y:S01]  /*0550*/  ISETP.NE.AND P0, PT, R12, R13, PT ;  /* 0x0000000d0c00720c */ /* 0x000fe20003f05270 */
[----:B------:R-:W-:Y:S01]  /*0560*/  IMAD.MOV.U32 R12, RZ, RZ, RZ ;  /* 0x000000ffff0c7224 */ /* 0x000fe200078e00ff */
[----:B------:R0:W-:Y:S11]  /*0570*/  STG.E.64 desc[UR8][R4.64], R10 ;  /* 0x0000000a04007986 */ /* 0x0001f6000c101b08 */
[----:B------:R-:W-:Y:S05]  /*0580*/  @P0 BRA `(.L_x_2) ;  /* 0x0000000000400947 */ /* 0x000fea0003800000 */
[----:B------:R-:W-:-:S05]  /*0590*/  VIADD R12, R6, 0x1 ;  /* 0x00000001060c7836 */ /* 0x000fca0000000000 */
[----:B------:R-:W-:-:S13]  /*05a0*/  ISETP.NE.AND P0, PT, R12, 0x10, PT ;  /* 0x000000100c00780c */ /* 0x000fda0003f05270 */
[----:B------:R-:W-:Y:S05]  /*05b0*/  @P0 BRA `(.L_x_2) ;  /* 0x0000000000340947 */ /* 0x000fea0003800000 */
[----:B0-----:R-:W0:Y:S02]  /*05c0*/  LDC.64 R14, c[0x0][0x390] ;  /* 0x0000e400ff0e7b82 */ /* 0x001e240000000a00 */
[----:B0-----:R-:W2:Y:S02]  /*05d0*/  LDG.E.64 R2, desc[UR8][R14.64] ;  /* 0x000000080e027981 */ /* 0x001ea4000c1e1b00 */
[----:B--2---:R-:W-:-:S04]  /*05e0*/  IADD3 R16, P0, PT, R2, 0x1, RZ ;  /* 0x0000000102107810 */ /* 0x004fc80007f1e0ff */
[----:B------:R-:W-:-:S05]  /*05f0*/  IADD3.X R17, PT, PT, RZ, R3, RZ, P0, !PT ;  /* 0x00000003ff117210 */ /* 0x000fca00007fe4ff */
[----:B------:R1:W-:Y:S04]  /*0600*/  STG.E.64 desc[UR8][R14.64], R16 ;  /* 0x000000100e007986 */ /* 0x0003e8000c101b08 */
[----:B------:R-:W2:Y:S04]  /*0610*/  LDG.E.64 R8, desc[UR8][R4.64+0x8] ;  /* 0x0000080804087981 */ /* 0x000ea8000c1e1b00 */
[----:B------:R-:W3:Y:S04]  /*0620*/  LDG.E.64 R10, desc[UR8][R4.64] ;  /* 0x00000008040a7981 */ /* 0x000ee8000c1e1b00 */
[----:B------:R-:W4:Y:S01]  /*0630*/  LDG.E.64 R6, desc[UR8][R4.64+0x10] ;  /* 0x0000100804067981 */ /* 0x000f22000c1e1b00 */
[----:B------:R-:W-:-:S02]  /*0640*/  IMAD.MOV.U32 R12, RZ, RZ, RZ ;  /* 0x000000ffff0c7224 */ /* 0x000fc400078e00ff */
[----:B--2---:R-:W-:Y:S02]  /*0650*/  IMAD.MOV.U32 R2, RZ, RZ, R9 ;  /* 0x000000ffff027224 */ /* 0x004fe400078e0009 */
[----:B------:R-:W-:Y:S02]  /*0660*/  IMAD.MOV.U32 R9, RZ, RZ, R8 ;  /* 0x000000ffff097224 */ /* 0x000fe400078e0008 */
[----:B---3--:R-:W-:Y:S02]  /*0670*/  IMAD.MOV.U32 R8, RZ, RZ, R11 ;  /* 0x000000ffff087224 */ /* 0x008fe400078e000b */
[----:B-1--4-:R-:W-:-:S07]  /*0680*/  IMAD.MOV.U32 R3, RZ, RZ, R6 ;  /* 0x000000ffff037224 */ /* 0x012fce00078e0006 */
.L_x_2:
[----:B------:R-:W-:Y:S05]  /*0690*/  BSYNC.RECONVERGENT B0 ;  /* 0x0000000000007941 */ /* 0x000fea0003800200 */
.L_x_1:
[----:B0-----:R-:W-:Y:S01]  /*06a0*/  SHF.R.U32.HI R11, RZ, 0x2, R8 ;  /* 0x00000002ff0b7819 */ /* 0x001fe20000011608 */
[----:B------:R-:W-:Y:S01]  /*06b0*/  IMAD.SHL.U32 R14, R12, 0x4, RZ ;  /* 0x000000040c0e7824 */ /* 0x000fe200078e00ff */
[----:B------:R0:W-:Y:S01]  /*06c0*/  STG.E.64 desc[UR8][R4.64+0x8], R2 ;  /* 0x0000080204007986 */ /* 0x0001e2000c101b08 */
[----:B------:R-:W-:Y:S01]  /*06d0*/  IMAD.SHL.U32 R6, R7, 0x10, RZ ;  /* 0x0000001007067824 */ /* 0x000fe200078e00ff */
[----:B------:R-:W-:Y:S01]  /*06e0*/  LOP3.LUT R11, R11, R8, RZ, 0x3c, !PT ;  /* 0x000000080b0b7212 */ /* 0x000fe200078e3cff */
[----:B------:R-:W-:Y:S01]  /*06f0*/  BSSY.RECONVERGENT B0, `(.L_x_3) ;  /* 0x0000040000007945 */ /* 0x000fe20003800200 */
[C---:B------:R-:W-:Y:S02]  /*0700*/  ISETP.EQ.AND P2, PT, R14.reuse, RZ, PT ;  /* 0x000000ff0e00720c */ /* 0x040fe40003f42270 */
[C---:B------:R-:W-:Y:S01]  /*0710*/  ISETP.EQ.AND P3, PT, R14.reuse, 0x4, PT ;  /* 0x000000040e00780c */ /* 0x040fe20003f62270 */
[----:B------:R-:W-:Y:S01]  /*0720*/  IMAD.SHL.U32 R8, R11, 0x2, RZ ;  /* 0x000000020b087824 */ /* 0x000fe200078e00ff */
[----:B------:R-:W-:-:S02]  /*0730*/  ISETP.EQ.AND P0, PT, R14, 0x8, PT ;  /* 0x000000080e00780c */ /* 0x000fc40003f02270 */
[----:B------:R-:W-:Y:S02]  /*0740*/  ISETP.EQ.AND P1, PT, R14, 0xc, PT ;  /* 0x0000000c0e00780c */ /* 0x000fe40003f22270 */
[----:B------:R-:W-:Y:S01]  /*0750*/  LOP3.LUT R6, R11, R8, R6, 0x96, !PT ;  /* 0x000000080b067212 */ /* 0x000fe200078e9606 */
[----:B------:R-:W-:Y:S02]  /*0760*/  VIADD R8, R10, 0x587c5 ;  /* 0x000587c50a087836 */ /* 0x000fe40000000000 */
[----:B------:R-:W-:Y:S01]  /*0770*/  IMAD.MOV.U32 R10, RZ, RZ, R7 ;  /* 0x000000ffff0a7224 */ /* 0x000fe200078e0007 */
[----:B------:R-:W-:Y:S01]  /*0780*/  LOP3.LUT R11, R6, R7, RZ, 0x3c, !PT ;  /* 0x00000007060b7212 */ /* 0x000fe200078e3cff */
[----:B------:R-:W-:Y:S01]  /*0790*/  @P2 IMAD.MOV.U32 R15, RZ, RZ, 0x1 ;  /* 0x00000001ff0f2424 */ /* 0x000fe200078e00ff */
[C---:B------:R-:W-:Y:S01]  /*07a0*/  ISETP.EQ.AND P2, PT, R14.reuse, 0x10, PT ;  /* 0x000000100e00780c */ /* 0x040fe20003f42270 */
[----:B------:R0:W-:Y:S01]  /*07b0*/  STG.E.64 desc[UR8][R4.64], R8 ;  /* 0x0000000804007986 */ /* 0x0001e2000c101b08 */
[----:B------:R-:W-:Y:S01]  /*07c0*/  @P3 MOV R15, 0x1 ;  /* 0x00000001000f3802 */ /* 0x000fe20000000f00 */
[----:B------:R-:W-:Y:S01]  /*07d0*/  IMAD.IADD R6, R11, 0x1, R8 ;  /* 0x000000010b067824 */ /* 0x000fe200078e0208 */
[C---:B------:R-:W-:Y:S01]  /*07e0*/  ISETP.EQ.AND P3, PT, R14.reuse, 0x14, PT ;  /* 0x000000140e00780c */ /* 0x040fe20003f62270 */
[----:B------:R-:W-:Y:S01]  /*07f0*/  @P0 IMAD.MOV.U32 R15, RZ, RZ, RZ ;  /* 0x000000ffff0f0224 */ /* 0x000fe200078e00ff */
[C---:B------:R-:W-:Y:S01]  /*0800*/  ISETP.EQ.AND P0, PT, R14.reuse, 0x18, PT ;  /* 0x000000180e00780c */ /* 0x040fe20003f02270 */
[----:B------:R-:W-:Y:S01]  /*0810*/  @P1 IMAD.MOV.U32 R15, RZ, RZ, 0x1 ;  /* 0x00000001ff0f1424 */ /* 0x000fe200078e00ff */
[----:B------:R-:W-:Y:S01]  /*0820*/  ISETP.EQ.AND P1, PT, R14, 0x1c, PT ;  /* 0x0000001c0e00780c */ /* 0x000fe20003f22270 */
[----:B------:R0:W-:Y:S01]  /*0830*/  STG.E.64 desc[UR8][R4.64+0x10], R10 ;  /* 0x0000100a04007986 */ /* 0x0001e2000c101b08 */
[----:B------:R-:W-:-:S03]  /*0840*/  I2FP.F32.U32 R13, R6 ;  /* 0x00000006000d7245 */ /* 0x000fc60000201000 */
[----:B------:R-:W-:Y:S01]  /*0850*/  @P2 IMAD.MOV.U32 R15, RZ, RZ, RZ ;  /* 0x000000ffff0f2224 */ /* 0x000fe200078e00ff */
[C---:B------:R-:W-:Y:S01]  /*0860*/  ISETP.EQ.AND P2, PT, R14.reuse, 0x20, PT ;  /* 0x000000200e00780c */ /* 0x040fe20003f42270 */
[----:B------:R-:W-:Y:S02]  /*0870*/  FFMA R13, R13, R0, 1.1641532182693481445e-10 ;  /* 0x2f0000000d0d7423 */ /* 0x000fe40000000000 */
[----:B------:R-:W-:Y:S02]  /*0880*/  @P3 MOV R15, 0x1 ;  /* 0x00000001000f3802 */ /* 0x000fe40000000f00 */
[----:B------:R-:W-:Y:S01]  /*0890*/  FMUL R13, R13, 10 ;  /* 0x412000000d0d7820 */ /* 0x000fe20000400000 */
[C---:B------:R-:W-:Y:S01]  /*08a0*/  ISETP.EQ.AND P3, PT, R14.reuse, 0x24, PT ;  /* 0x000000240e00780c */ /* 0x040fe20003f62270 */
[----:B------:R-:W-:Y:S01]  /*08b0*/  @P0 IMAD.MOV.U32 R15, RZ, RZ, 0x1 ;  /* 0x00000001ff0f0424 */ /* 0x000fe200078e00ff */
[C---:B------:R-:W-:Y:S01]  /*08c0*/  ISETP.EQ.AND P0, PT, R14.reuse, 0x28, PT ;  /* 0x000000280e00780c */ /* 0x040fe20003f02270 */
[----:B------:R-:W-:Y:S01]  /*08d0*/  @P1 IMAD.MOV.U32 R15, RZ, RZ, 0x1 ;  /* 0x00000001ff0f1424 */ /* 0x000fe200078e00ff */
[C---:B------:R-:W-:Y:S01]  /*08e0*/  ISETP.EQ.AND P1, PT, R14.reuse, 0x2c, PT ;  /* 0x0000002c0e00780c */ /* 0x040fe20003f22270 */
[----:B------:R-:W1:Y:S02]  /*08f0*/  F2I.TRUNC.NTZ R13, R13 ;  /* 0x0000000d000d7305 */ /* 0x000e64000020f100 */
[----:B------:R-:W-:Y:S01]  /*0900*/  @P2 IMAD.MOV.U32 R15, RZ, RZ, RZ ;  /* 0x000000ffff0f2224 */ /* 0x000fe200078e00ff */
[----:B------:R-:W-:-:S05]  /*0910*/  ISETP.EQ.AND P2, PT, R14, 0x30, PT ;  /* 0x000000300e00780c */ /* 0x000fca0003f42270 */
[----:B------:R-:W-:Y:S01]  /*0920*/  @P3 IMAD.MOV.U32 R15, RZ, RZ, 0x1 ;  /* 0x00000001ff0f3424 */ /* 0x000fe200078e00ff */
[C---:B------:R-:W-:Y:S01]  /*0930*/  ISETP.EQ.AND P3, PT, R14.reuse, 0x34, PT ;  /* 0x000000340e00780c */ /* 0x040fe20003f62270 */
[----:B------:R-:W-:Y:S01]  /*0940*/  @P0 IMAD.MOV.U32 R15, RZ, RZ, 0x1 ;  /* 0x00000001ff0f0424 */ /* 0x000fe200078e00ff */
[C---:B------:R-:W-:Y:S01]  /*0950*/  ISETP.EQ.AND P0, PT, R14.reuse, 0x38, PT ;  /* 0x000000380e00780c */ /* 0x040fe20003f02270 */
[----:B------:R-:W-:Y:S01]  /*0960*/  @P1 IMAD.MOV.U32 R15, RZ, RZ, 0x1 ;  /* 0x00000001ff0f1424 */ /* 0x000fe200078e00ff */
[----:B------:R-:W-:Y:S02]  /*0970*/  ISETP.EQ.AND P1, PT, R14, 0x3c, PT ;  /* 0x0000003c0e00780c */ /* 0x000fe40003f22270 */
[----:B-1----:R-:W-:Y:S01]  /*0980*/  LEA.HI R6, R13, R13, RZ, 0x1 ;  /* 0x0000000d0d067211 */ /* 0x002fe200078f08ff */
[----:B------:R-:W-:-:S03]  /*0990*/  @P2 IMAD.MOV.U32 R15, RZ, RZ, RZ ;  /* 0x000000ffff0f2224 */ /* 0x000fc600078e00ff */
[----:B------:R-:W-:-:S03]  /*09a0*/  LOP3.LUT R6, R6, 0xfffffffe, RZ, 0xc0, !PT ;  /* 0xfffffffe06067812 */ /* 0x000fc600078ec0ff */
[----:B------:R-:W-:Y:S02]  /*09b0*/  @P3 MOV R15, 0x1 ;  /* 0x00000001000f3802 */ /* 0x000fe40000000f00 */
[----:B------:R-:W-:Y:S02]  /*09c0*/  @P0 IMAD.MOV.U32 R15, RZ, RZ, RZ ;  /* 0x000000ffff0f0224 */ /* 0x000fe400078e00ff */
[----:B------:R-:W-:Y:S02]  /*09d0*/  IMAD.IADD R6, R13, 0x1, -R6 ;  /* 0x000000010d067824 */ /* 0x000fe400078e0a06 */
[----:B------:R-:W-:-:S05]  /*09e0*/  @P1 IMAD.MOV.U32 R15, RZ, RZ, 0x1 ;  /* 0x00000001ff0f1424 */ /* 0x000fca00078e00ff */
[----:B------:R-:W-:Y:S01]  /*09f0*/  ISETP.NE.AND P0, PT, R6, R15, PT ;  /* 0x0000000f0600720c */ /* 0x000fe20003f05270 */
[----:B------:R-:W-:-:S12]  /*0a00*/  IMAD.MOV.U32 R6, RZ, RZ, RZ ;  /* 0x000000ffff067224 */ /* 0x000fd800078e00ff */
[----:B0-----:R-:W-:Y:S05]  /*0a10*/  @P0 BRA `(.L_x_4) ;  /* 0x0000000000340947 */ /* 0x001fea0003800000 */
[----:B------:R-:W-:-:S05]  /*0a20*/  VIADD R6, R12, 0x1 ;  /* 0x000000010c067836 */ /* 0x000fca0000000000 */
[----:B------:R-:W-:-:S13]  /*0a30*/  ISETP.NE.AND P0, PT, R6, 0x10, PT ;  /* 0x000000100600780c */ /* 0x000fda0003f05270 */
[----:B------:R-:W-:Y:S05]  /*0a40*/  @P0 BRA `(.L_x_4) ;  /* 0x0000000000280947 */ /* 0x000fea0003800000 */
[----:B------:R-:W0:Y:S02]  /*0a50*/  LDC.64 R14, c[0x0][0x390] ;  /* 0x0000e400ff0e7b82 */ /* 0x000e240000000a00 */
[----:B0-----:R-:W2:Y:S02]  /*0a60*/  LDG.E.64 R2, desc[UR8][R14.64] ;  /* 0x000000080e027981 */ /* 0x001ea4000c1e1b00 */
[----:B--2---:R-:W-:-:S05]  /*0a70*/  IADD3 R12, P0, PT, R2, 0x1, RZ ;  /* 0x00000001020c7810 */ /* 0x004fca0007f1e0ff */
[----:B------:R-:W-:-:S05]  /*0a80*/  IMAD.X R13, RZ, RZ, R3, P0 ;  /* 0x000000ffff0d7224 */ /* 0x000fca00000e0603 */
[----:B------:R0:W-:Y:S04]  /*0a90*/  STG.E.64 desc[UR8][R14.64], R12 ;  /* 0x0000000c0e007986 */ /* 0x0001e8000c101b08 */
[----:B------:R-:W2:Y:S04]  /*0aa0*/  LDG.E.64 R10, desc[UR8][R4.64+0x10] ;  /* 0x00001008040a7981 */ /* 0x000ea8000c1e1b00 */
[----:B------:R0:W5:Y:S04]  /*0ab0*/  LDG.E.64 R8, desc[UR8][R4.64] ;  /* 0x0000000804087981 */ /* 0x000168000c1e1b00 */
[----:B------:R0:W5:Y:S01]  /*0ac0*/  LDG.E.64 R2, desc[UR8][R4.64+0x8] ;  /* 0x0000080804027981 */ /* 0x000162000c1e1b00 */
[----:B------:R-:W-:-:S02]  /*0ad0*/  HFMA2 R6, -RZ, RZ, 0, 0 ;  /* 0x00000000ff067431 */ /* 0x000fc400000001ff */
[----:B0-2---:R-:W-:-:S07]  /*0ae0*/  IMAD.MOV.U32 R7, RZ, RZ, R10 ;  /* 0x000000ffff077224 */ /* 0x005fce00078e000a */
.L_x_4:
[----:B------:R-:W-:Y:S05]  /*0af0*/  BSYNC.RECONVERGENT B0 ;  /* 0x0000000000007941 */ /* 0x000fea0003800200 */
.L_x_3:
[----:B-----5:R-:W-:Y:S01]  /*0b00*/  SHF.R.U32.HI R10, RZ, 0x2, R9 ;  /* 0x00000002ff0a7819 */ /* 0x020fe20000011609 */
[----:B------:R-:W-:Y:S01]  /*0b10*/  IMAD.SHL.U32 R14, R6, 0x4, RZ ;  /* 0x00000004060e7824 */ /* 0x000fe200078e00ff */
[----:B------:R-:W-:Y:S01]  /*0b20*/  BSSY.RECONVERGENT B0, `(.L_x_5) ;  /* 0x0000049000007945 */ /* 0x000fe20003800200 */
[----:B------:R-:W-:Y:S01]  /*0b30*/  IMAD.MOV.U32 R17, RZ, RZ, R2 ;  /* 0x000000ffff117224 */ /* 0x000fe200078e0002 */
[----:B------:R-:W-:Y:S01]  /*0b40*/  LOP3.LUT R10, R10, R9, RZ, 0x3c, !PT ;  /* 0x000000090a0a7212 */ /* 0x000fe200078e3cff */
[----:B------:R-:W-:Y:S01]  /*0b50*/  IMAD.SHL.U32 R9, R11, 0x10, RZ ;  /* 0x000000100b097824 */ /* 0x000fe200078e00ff */
[C---:B------:R-:W-:Y:S02]  /*0b60*/  ISETP.EQ.AND P2, PT, R14.reuse, RZ, PT ;  /* 0x000000ff0e00720c */ /* 0x040fe40003f42270 */
[----:B------:R-:W-:Y:S01]  /*0b70*/  ISETP.EQ.AND P3, PT, R14, 0x4, PT ;  /* 0x000000040e00780c */ /* 0x000fe20003f62270 */
[----:B------:R-:W-:Y:S01]  /*0b80*/  IMAD.SHL.U32 R12, R10, 0x2, RZ ;  /* 0x000000020a0c7824 */ /* 0x000fe200078e00ff */
[----:B------:R-:W-:-:S02]  /*0b90*/  ISETP.EQ.AND P0, PT, R14, 0x8, PT ;  /* 0x000000080e00780c */ /* 0x000fc40003f02270 */
[----:B------:R-:W-:Y:S02]  /*0ba0*/  ISETP.EQ.AND P1, PT, R14, 0xc, PT ;  /* 0x0000000c0e00780c */ /* 0x000fe40003f22270 */
[----:B------:R-:W-:Y:S01]  /*0bb0*/  LOP3.LUT R12, R10, R12, R9, 0x96, !PT ;  /* 0x0000000c0a0c7212 */ /* 0x000fe200078e9609 */
[----:B------:R-:W-:-:S03]  /*0bc0*/  VIADD R10, R8, 0x587c5 ;  /* 0x000587c5080a7836 */ /* 0x000fc60000000000 */
[----:B------:R-:W-:Y:S01]  /*0bd0*/  LOP3.LUT R9, R12, R11, RZ, 0x3c, !PT ;  /* 0x0000000b0c097212 */ /* 0x000fe200078e3cff */
[----:B------:R-:W-:Y:S01]  /*0be0*/  @P2 IMAD.MOV.U32 R15, RZ, RZ, 0x1 ;  /* 0x00000001ff0f2424 */ /* 0x000fe200078e00ff */
[C---:B------:R-:W-:Y:S01]  /*0bf0*/  ISETP.EQ.AND P2, PT, R14.reuse, 0x10, PT ;  /* 0x000000100e00780c */ /* 0x040fe20003f42270 */
[----:B------:R-:W-:Y:S01]  /*0c00*/  @P3 IMAD.MOV.U32 R15, RZ, RZ, 0x1 ;  /* 0x00000001ff0f3424 */ /* 0x000fe200078e00ff */
[C---:B------:R-:W-:Y:S01]  /*0c10*/  ISETP.EQ.AND P3, PT, R14.reuse, 0x14, PT ;  /* 0x000000140e00780c */ /* 0x040fe20003f62270 */
[--C-:B------:R-:W-:Y:S01]  /*0c20*/  IMAD.IADD R8, R9, 0x1, R10.reuse ;  /* 0x0000000109087824 */ /* 0x100fe200078e020a */
[----:B------:R-:W-:Y:S01]  /*0c30*/  MOV R12, R3 ;  /* 0x00000003000c7202 */ /* 0x000fe20000000f00 */
[----:B------:R-:W-:Y:S01]  /*0c40*/  @P0 IMAD.MOV.U32 R15, RZ, RZ, RZ ;  /* 0x000000ffff0f0224 */ /* 0x000fe200078e00ff */
[----:B------:R-:W-:Y:S01]  /*0c50*/  ISETP.EQ.AND P0, PT, R14, 0x18, PT ;  /* 0x000000180e00780c */ /* 0x000fe20003f02270 */
[----:B------:R-:W-:Y:S01]  /*0c60*/  IMAD.MOV.U32 R16, RZ, RZ, R10 ;  /* 0x000000ffff107224 */ /* 0x000fe200078e000a */
[----:B------:R-:W-:-:S02]  /*0c70*/  @P1 MOV R15, 0x1 ;  /* 0x00000001000f1802 */ /* 0x000fc40000000f00 */
[C---:B------:R-:W-:Y:S02]  /*0c80*/  ISETP.EQ.AND P1, PT, R14.reuse, 0x1c, PT ;  /* 0x0000001c0e00780c */ /* 0x040fe40003f22270 */
[----:B------:R-:W-:Y:S01]  /*0c90*/  I2FP.F32.U32 R13, R8 ;  /* 0x00000008000d7245 */ /* 0x000fe20000201000 */
[----:B------:R-:W-:Y:S01]  /*0ca0*/  @P2 IMAD.MOV.U32 R15, RZ, RZ, RZ ;  /* 0x000000ffff0f2224 */ /* 0x000fe200078e00ff */
[C---:B------:R-:W-:Y:S01]  /*0cb0*/  ISETP.EQ.AND P2, PT, R14.reuse, 0x20, PT ;  /* 0x000000200e00780c */ /* 0x040fe20003f42270 */
[----:B------:R-:W-:Y:S01]  /*0cc0*/  @P3 IMAD.MOV.U32 R15, RZ, RZ, 0x1 ;  /* 0x00000001ff0f3424 */ /* 0x000fe200078e00ff */
[C---:B------:R-:W-:Y:S01]  /*0cd0*/  ISETP.EQ.AND P3, PT, R14.reuse, 0x24, PT ;  /* 0x000000240e00780c */ /* 0x040fe20003f62270 */
[----:B------:R-:W-:Y:S01]  /*0ce0*/  FFMA R13, R13, R0, 1.1641532182693481445e-10 ;  /* 0x2f0000000d0d7423 */ /* 0x000fe20000000000 */
[----:B------:R0:W-:Y:S01]  /*0cf0*/  STG.E.64 desc[UR8][R4.64], R16 ;  /* 0x0000001004007986 */ /* 0x0001e2000c101b08 */
[----:B------:R-:W-:Y:S01]  /*0d00*/  @P0 IMAD.MOV.U32 R15, RZ, RZ, 0x1 ;  /* 0x00000001ff0f0424 */ /* 0x000fe200078e00ff */
[----:B------:R-:W-:Y:S01]  /*0d10*/  ISETP.EQ.AND P0, PT, R14, 0x28, PT ;  /* 0x000000280e00780c */ /* 0x000fe20003f02270 */
[----:B------:R-:W-:-:S02]  /*0d20*/  FMUL R13, R13, 10 ;  /* 0x412000000d0d7820 */ /* 0x000fc40000400000 */
[----:B------:R-:W-:Y:S01]  /*0d30*/  @P1 IMAD.MOV.U32 R15, RZ, RZ, 0x1 ;  /* 0x00000001ff0f1424 */ /* 0x000fe200078e00ff */
[----:B------:R-:W-:-:S03]  /*0d40*/  ISETP.EQ.AND P1, PT, R14, 0x2c, PT ;  /* 0x0000002c0e00780c */ /* 0x000fc60003f22270 */
[----:B------:R-:W1:Y:S01]  /*0d50*/  F2I.TRUNC.NTZ R13, R13 ;  /* 0x0000000d000d7305 */ /* 0x000e62000020f100 */
[----:B------:R-:W-:Y:S01]  /*0d60*/  @P2 IMAD.MOV.U32 R15, RZ, RZ, RZ ;  /* 0x000000ffff0f2224 */ /* 0x000fe200078e00ff */
[C---:B------:R-:W-:Y:S02]  /*0d70*/  ISETP.EQ.AND P2, PT, R14.reuse, 0x30, PT ;  /* 0x000000300e00780c */ /* 0x040fe40003f42270 */
[----:B------:R-:W-:Y:S02]  /*0d80*/  @P3 MOV R15, 0x1 ;  /* 0x00000001000f3802 */ /* 0x000fe40000000f00 */
[C---:B------:R-:W-:Y:S01]  /*0d90*/  ISETP.EQ.AND P3, PT, R14.reuse, 0x34, PT ;  /* 0x000000340e00780c */ /* 0x040fe20003f62270 */
[----:B------:R-:W-:Y:S01]  /*0da0*/  @P0 IMAD.MOV.U32 R15, RZ, RZ, 0x1 ;  /* 0x00000001ff0f0424 */ /* 0x000fe200078e00ff */
[C---:B------:R-:W-:Y:S02]  /*0db0*/  ISETP.EQ.AND P0, PT, R14.reuse, 0x38, PT ;  /* 0x000000380e00780c */ /* 0x040fe40003f02270 */
[----:B------:R-:W-:Y:S01]  /*0dc0*/  @P1 IMAD.MOV.U32 R15, RZ, RZ, 0x1 ;  /* 0x00000001ff0f1424 */ /* 0x000fe200078e00ff */
[----:B------:R-:W-:Y:S01]  /*0dd0*/  ISETP.EQ.AND P1, PT, R14, 0x3c, PT ;  /* 0x0000003c0e00780c */ /* 0x000fe20003f22270 */
[----:B------:R-:W-:Y:S01]  /*0de0*/  IMAD.MOV.U32 R14, RZ, RZ, RZ ;  /* 0x000000ffff0e7224 */ /* 0x000fe200078e00ff */
[----:B-1----:R-:W-:-:S02]  /*0df0*/  LEA.HI R8, R13, R13, RZ, 0x1 ;  /* 0x0000000d0d087211 */ /* 0x002fc400078f08ff */
[----:B------:R-:W-:Y:S02]  /*0e00*/  @P2 IMAD.MOV.U32 R15, RZ, RZ, RZ ;  /* 0x000000ffff0f2224 */ /* 0x000fe400078e00ff */
[----:B------:R-:W-:Y:S02]  /*0e10*/  LOP3.LUT R8, R8, 0xfffffffe, RZ, 0xc0, !PT ;  /* 0xfffffffe08087812 */ /* 0x000fe400078ec0ff */
[----:B------:R-:W-:Y:S02]  /*0e20*/  @P3 IMAD.MOV.U32 R15, RZ, RZ, 0x1 ;  /* 0x00000001ff0f3424 */ /* 0x000fe400078e00ff */
[----:B------:R-:W-:Y:S02]  /*0e30*/  @P0 IMAD.MOV.U32 R15, RZ, RZ, RZ ;  /* 0x000000ffff0f0224 */ /* 0x000fe400078e00ff */
[----:B------:R-:W-:Y:S02]  /*0e40*/  IMAD.IADD R8, R13, 0x1, -R8 ;  /* 0x000000010d087824 */ /* 0x000fe400078e0a08 */
[----:B------:R-:W-:-:S02]  /*0e50*/  @P1 IMAD.MOV.U32 R15, RZ, RZ, 0x1 ;  /* 0x00000001ff0f1424 */ /* 0x000fc400078e00ff */
[----:B------:R-:W-:-:S03]  /*0e60*/  IMAD.MOV.U32 R13, RZ, RZ, R7 ;  /* 0x000000ffff0d7224 */ /* 0x000fc600078e0007 */
[----:B------:R-:W-:Y:S01]  /*0e70*/  ISETP.NE.AND P0, PT, R8, R15, PT ;  /* 0x0000000f0800720c */ /* 0x000fe20003f05270 */
[----:B------:R-:W-:Y:S01]  /*0e80*/  IMAD.MOV.U32 R8, RZ, RZ, R11 ;  /* 0x000000ffff087224 */ /* 0x000fe200078e000b */
[----:B------:R0:W-:Y:S04]  /*0e90*/  STG.E.64 desc[UR8][R4.64+0x8], R12 ;  /* 0x0000080c04007986 */ /* 0x0001e8000c101b08 */
[----:B------:R0:W-:Y:S07]  /*0ea0*/  STG.E.64 desc[UR8][R4.64+0x10], R8 ;  /* 0x0000100804007986 */ /* 0x0001ee000c101b08 */
[----:B------:R-:W-:Y:S05]  /*0eb0*/  @P0 BRA `(.L_x_6) ;  /* 0x00000000003c0947 */ /* 0x000fea0003800000 */
[----:B------:R-:W-:-:S05]  /*0ec0*/  VIADD R14, R6, 0x1 ;  /* 0x00000001060e7836 */ /* 0x000fca0000000000 */
[----:B------:R-:W-:-:S13]  /*0ed0*/  ISETP.NE.AND P0, PT, R14, 0x10, PT ;  /* 0x000000100e00780c */ /* 0x000fda0003f05270 */
[----:B------:R-:W-:Y:S05]  /*0ee0*/  @P0 BRA `(.L_x_6) ;  /* 0x0000000000300947 */ /* 0x000fea0003800000 */
[----:B0-----:R-:W0:Y:S02]  /*0ef0*/  LDC.64 R16, c[0x0][0x390] ;  /* 0x0000e400ff107b82 */ /* 0x001e240000000a00 */
[----:B0-----:R-:W2:Y:S02]  /*0f00*/  LDG.E.64 R2, desc[UR8][R16.64] ;  /* 0x0000000810027981 */ /* 0x001ea4000c1e1b00 */
[----:B--2---:R-:W-:-:S05]  /*0f10*/  IADD3 R12, P0, PT, R2, 0x1, RZ ;  /* 0x00000001020c7810 */ /* 0x004fca0007f1e0ff */
[----:B------:R-:W-:-:S05]  /*0f20*/  IMAD.X R13, RZ, RZ, R3, P0 ;  /* 0x000000ffff0d7224 */ /* 0x000fca00000e0603 */
[----:B------:R1:W-:Y:S04]  /*0f30*/  STG.E.64 desc[UR8][R16.64], R12 ;  /* 0x0000000c10007986 */ /* 0x0003e8000c101b08 */
[----:B------:R-:W2:Y:S04]  /*0f40*/  LDG.E.64 R10, desc[UR8][R4.64] ;  /* 0x00000008040a7981 */ /* 0x000ea8000c1e1b00 */
[----:B------:R-:W3:Y:S04]  /*0f50*/  LDG.E.64 R6, desc[UR8][R4.64+0x8] ;  /* 0x0000080804067981 */ /* 0x000ee8000c1e1b00 */
[----:B------:R-:W4:Y:S01]  /*0f60*/  LDG.E.64 R8, desc[UR8][R4.64+0x10] ;  /* 0x0000100804087981 */ /* 0x000f22000c1e1b00 */
[----:B------:R-:W-:-:S02]  /*0f70*/  HFMA2 R14, -RZ, RZ, 0, 0 ;  /* 0x00000000ff0e7431 */ /* 0x000fc400000001ff */
[----:B--2---:R-:W-:Y:S02]  /*0f80*/  IMAD.MOV.U32 R2, RZ, RZ, R11 ;  /* 0x000000ffff027224 */ /* 0x004fe400078e000b */
[----:B---3--:R-:W-:Y:S02]  /*0f90*/  IMAD.MOV.U32 R3, RZ, RZ, R6 ;  /* 0x000000ffff037224 */ /* 0x008fe400078e0006 */
[----:B-1--4-:R-:W-:-:S07]  /*0fa0*/  IMAD.MOV.U32 R11, RZ, RZ, R8 ;  /* 0x000000ffff0b7224 */ /* 0x012fce00078e0008 */
.L_x_6:
[----:B------:R-:W-:Y:S05]  /*0fb0*/  BSYNC.RECONVERGENT B0 ;  /* 0x0000000000007941 */ /* 0x000fea0003800200 */
.L_x_5:
[----:B0-----:R-:W-:Y:S01]  /*0fc0*/  SHF.R.U32.HI R13, RZ, 0x2, R2 ;  /* 0x00000002ff0d7819 */ /* 0x001fe20000011602 */
[----:B------:R-:W-:Y:S01]  /*0fd0*/  IMAD.SHL.U32 R12, R14, 0x4, RZ ;  /* 0x000000040e0c7824 */ /* 0x000fe200078e00ff */
[----:B------:R-:W-:Y:S02]  /*0fe0*/  BSSY.RECONVERGENT B0, `(.L_x_7) ;  /* 0x0000040000007945 */ /* 0x000fe40003800200 */
[----:B------:R-:W-:Y:S01]  /*0ff0*/  LOP3.LUT R13, R13, R2, RZ, 0x3c, !PT ;  /* 0x000000020d0d7212 */ /* 0x000fe200078e3cff */
[----:B------:R-:W-:Y:S01]  /*1000*/  IMAD.SHL.U32 R2, R9, 0x10, RZ ;  /* 0x0000001009027824 */ /* 0x000fe200078e00ff */
[C---:B------:R-:W-:Y:S02]  /*1010*/  ISETP.EQ.AND P2, PT, R12.reuse, RZ, PT ;  /* 0x000000ff0c00720c */ /* 0x040fe40003f42270 */
[----:B------:R-:W-:Y:S02]  /*1020*/  ISETP.EQ.AND P3, PT, R12, 0x4, PT ;  /* 0x000000040c00780c */ /* 0x000fe40003f62270 */
[----:B------:R-:W-:-:S02]  /*1030*/  SHF.L.U32 R8, R13, 0x1, RZ ;  /* 0x000000010d087819 */ /* 0x000fc400000006ff */
[C---:B------:R-:W-:Y:S02]  /*1040*/  ISETP.EQ.AND P0, PT, R12.reuse, 0x8, PT ;  /* 0x000000080c00780c */ /* 0x040fe40003f02270 */
[----:B------:R-:W-:Y:S02]  /*1050*/  ISETP.EQ.AND P1, PT, R12, 0xc, PT ;  /* 0x0000000c0c00780c */ /* 0x000fe40003f22270 */
[----:B------:R-:W-:Y:S01]  /*1060*/  LOP3.LUT R8, R13, R8, R2, 0x96, !PT ;  /* 0x000000080d087212 */ /* 0x000fe200078e9602 */
[----:B------:R-:W-:Y:S02]  /*1070*/  VIADD R2, R10, 0x587c5 ;  /* 0x000587c50a027836 */ /* 0x000fe40000000000 */
[----:B------:R-:W-:Y:S01]  /*1080*/  @P2 IMAD.MOV.U32 R6, RZ, RZ, 0x1 ;  /* 0x00000001ff062424 */ /* 0x000fe200078e00ff */
[----:B------:R-:W-:Y:S01]  /*1090*/  LOP3.LUT R13, R8, R9, RZ, 0x3c, !PT ;  /* 0x00000009080d7212 */ /* 0x000fe200078e3cff */
[----:B------:R-:W-:Y:S01]  /*10a0*/  @P3 IMAD.MOV.U32 R6, RZ, RZ, 0x1 ;  /* 0x00000001ff063424 */ /* 0x000fe200078e00ff */
[C---:B------:R-:W-:Y:S01]  /*10b0*/  ISETP.EQ.AND P2, PT, R12.reuse, 0x10, PT ;  /* 0x000000100c00780c */ /* 0x040fe20003f42270 */
[----:B------:R-:W-:Y:S01]  /*10c0*/  IMAD.MOV.U32 R10, RZ, RZ, R7 ;  /* 0x000000ffff0a7224 */ /* 0x000fe200078e0007 */
[C---:B------:R-:W-:Y:S01]  /*10d0*/  ISETP.EQ.AND P3, PT, R12.reuse, 0x14, PT ;  /* 0x000000140c00780c */ /* 0x040fe20003f62270 */
[----:B------:R-:W-:Y:S01]  /*10e0*/  IMAD.IADD R8, R13, 0x1, R2 ;  /* 0x000000010d087824 */ /* 0x000fe200078e0202 */
[----:B------:R0:W-:Y:S01]  /*10f0*/  STG.E.64 desc[UR8][R4.64], R2 ;  /* 0x0000000204007986 */ /* 0x0001e2000c101b08 */
        /* <DEDUP_REMOVED lines=8> */
[----:B------:R-:W-:Y:S01]  /*1180*/  FFMA R15, R15, R0, 1.1641532182693481445e-10 ;  /* 0x2f0000000f0f7423 */ /* 0x000fe20000000000 */
[----:B------:R-:W-:Y:S01]  /*1190*/  @P3 IMAD.MOV.U32 R6, RZ, RZ, 0x1 ;  /* 0x00000001ff063424 */ /* 0x000fe200078e00ff */
[C---:B------:R-:W-:Y:S02]  /*11a0*/  ISETP.EQ.AND P3, PT, R12.reuse, 0x24, PT ;  /* 0x000000240c00780c */ /* 0x040fe40003f62270 */
[----:B------:R-:W-:Y:S01]  /*11b0*/  FMUL R15, R15, 10 ;  /* 0x412000000f0f7820 */ /* 0x000fe20000400000 */
[----:B------:R-:W-:Y:S01]  /*11c0*/  @P0 IMAD.MOV.U32 R6, RZ, RZ, 0x1 ;  /* 0x00000001ff060424 */ /* 0x000fe200078e00ff */
[----:B------:R-:W-:Y:S02]  /*11d0*/  ISETP.EQ.AND P0, PT, R12, 0x28, PT ;  /* 0x000000280c00780c */ /* 0x000fe40003f02270 */
[----:B------:R-:W-:-:S02]  /*11e0*/  @P1 MOV R6, 0x1 ;  /* 0x0000000100061802 */ /* 0x000fc40000000f00 */
[C---:B------:R-:W-:Y:S01]  /*11f0*/  ISETP.EQ.AND P1, PT, R12.reuse, 0x2c, PT ;  /* 0x0000002c0c00780c */ /* 0x040fe20003f22270 */
[----:B------:R-:W1:Y:S01]  /*1200*/  F2I.TRUNC.NTZ R15, R15 ;  /* 0x0000000f000f7305 */ /* 0x000e62000020f100 */
[----:B------:R-:W-:Y:S01]  /*1210*/  @P2 IMAD.MOV.U32 R6, RZ, RZ, RZ ;  /* 0x000000ffff062224 */ /* 0x000fe200078e00ff */
[C---:B------:R-:W-:Y:S02]  /*1220*/  ISETP.EQ.AND P2, PT, R12.reuse, 0x30, PT ;  /* 0x000000300c00780c */ /* 0x040fe40003f42270 */
[----:B------:R-:W-:Y:S01]  /*1230*/  @P3 IMAD.MOV.U32 R6, RZ, RZ, 0x1 ;  /* 0x00000001ff063424 */ /* 0x000fe200078e00ff */
[----:B------:R-:W-:-:S03]  /*1240*/  ISETP.EQ.AND P3, PT, R12, 0x34, PT ;  /* 0x000000340c00780c */ /* 0x000fc60003f62270 */
[----:B------:R-:W-:Y:S01]  /*1250*/  @P0 IMAD.MOV.U32 R6, RZ, RZ, 0x1 ;  /* 0x00000001ff060424 */ /* 0x000fe200078e00ff */
[----:B------:R-:W-:-:S03]  /*1260*/  ISETP.EQ.AND P0, PT, R12, 0x38, PT ;  /* 0x000000380c00780c */ /* 0x000fc60003f02270 */
[----:B------:R-:W-:Y:S01]  /*1270*/  @P1 IMAD.MOV.U32 R6, RZ, RZ, 0x1 ;  /* 0x00000001ff061424 */ /* 0x000fe200078e00ff */
[----:B------:R-:W-:Y:S01]  /*1280*/  ISETP.EQ.AND P1, PT, R12, 0x3c, PT ;  /* 0x0000003c0c00780c */ /* 0x000fe20003f22270 */
[----:B------:R-:W-:Y:S01]  /*1290*/  IMAD.MOV.U32 R12, RZ, RZ, R9 ;  /* 0x000000ffff0c7224 */ /* 0x000fe200078e0009 */
[----:B-1----:R-:W-:Y:S02]  /*12a0*/  LEA.HI R0, R15, R15, RZ, 0x1 ;  /* 0x0000000f0f007211 */ /* 0x002fe400078f08ff */
[----:B------:R-:W-:Y:S01]  /*12b0*/  @P2 MOV R6, RZ ;  /* 0x000000ff00062202 */ /* 0x000fe20000000f00 */
[----:B------:R-:W-:Y:S01]  /*12c0*/  @P3 IMAD.MOV.U32 R6, RZ, RZ, 0x1 ;  /* 0x00000001ff063424 */ /* 0x000fe200078e00ff */
[----:B------:R-:W-:Y:S01]  /*12d0*/  LOP3.LUT R0, R0, 0xfffffffe, RZ, 0xc0, !PT ;  /* 0xfffffffe00007812 */ /* 0x000fe200078ec0ff */
[----:B------:R0:W-:Y:S02]  /*12e0*/  STG.E.64 desc[UR8][R4.64+0x10], R12 ;  /* 0x0000100c04007986 */ /* 0x0001e4000c101b08 */
[----:B------:R-:W-:-:S02]  /*12f0*/  @P0 IMAD.MOV.U32 R6, RZ, RZ, RZ ;  /* 0x000000ffff060224 */ /* 0x000fc400078e00ff */
        /* <DEDUP_REMOVED lines=9> */
[----:B0-----:R-:W2:Y:S01]  /*1390*/  LDG.E.64 R2, desc[UR8][R8.64] ;  /* 0x0000000808027981 */ /* 0x001ea2000c1e1b00 */
[----:B------:R-:W-:Y:S01]  /*13a0*/  IMAD.MOV.U32 R6, RZ, RZ, RZ ;  /* 0x000000ffff067224 */ /* 0x000fe200078e00ff */
[----:B--2---:R-:W-:-:S04]  /*13b0*/  IADD3 R2, P0, PT, R2, 0x1, RZ ;  /* 0x0000000102027810 */ /* 0x004fc80007f1e0ff */
[----:B------:R-:W-:-:S05]  /*13c0*/  IADD3.X R3, PT, PT, RZ, R3, RZ, P0, !PT ;  /* 0x00000003ff037210 */ /* 0x000fca00007fe4ff */
[----:B------:R0:W-:Y:S04]  /*13d0*/  STG.E.64 desc[UR8][R8.64], R2 ;  /* 0x0000000208007986 */ /* 0x0001e8000c101b08 */
.L_x_8:
[----:B------:R-:W-:Y:S05]  /*13e0*/  BSYNC.RECONVERGENT B0 ;  /* 0x0000000000007941 */ /* 0x000fea0003800200 */
.L_x_7:
[----:B------:R-:W-:Y:S05]  /*13f0*/  BRA.U UP0, `(.L_x_9) ;  /* 0xffffffed00547547 */ /* 0x000fea000b83ffff */
.L_x_0:
[----:B------:R-:W-:-:S04]  /*1400*/  ISETP.NE.U32.AND P0, PT, RZ, UR10, PT ;  /* 0x0000000aff007c0c */ /* 0x000fc8000bf05070 */
[----:B------:R-:W-:-:S13]  /*1410*/  ISETP.NE.AND.EX P0, PT, RZ, UR4, PT, P0 ;  /* 0x00000004ff007c0c */ /* 0x000fda000bf05300 */
[----:B------:R-:W-:Y:S05]  /*1420*/  @!P0 EXIT ;  /* 0x000000000000894d */ /* 0x000fea0003800000 */
.L_x_12:
[----:B------:R-:W2:Y:S04]  /*1430*/  LDG.E.64 R10, desc[UR8][R4.64] ;  /* 0x00000008040a7981 */ /* 0x000ea8000c1e1b00 */
[----:B0-----:R-:W3:Y:S04]  /*1440*/  LDG.E.64 R8, desc[UR8][R4.64+0x10] ;  /* 0x0000100804087981 */ /* 0x001ee8000c1e1b00 */
[----:B------:R-:W4:Y:S01]  /*1450*/  LDG.E.64 R2, desc[UR8][R4.64+0x8] ;  /* 0x0000080804027981 */ /* 0x000f22000c1e1b00 */
[----:B------:R-:W-:Y:S01]  /*1460*/  IMAD.SHL.U32 R14, R6, 0x4, RZ ;  /* 0x00000004060e7824 */ /* 0x000fe200078e00ff */
[----:B------:R-:W-:Y:S01]  /*1470*/  UIADD3 UR10, UP0, UPT, UR10, -0x1, URZ ;  /* 0xffffffff0a0a7890 */ /* 0x000fe2000ff1e0ff */
[----:B------:R-:W-:Y:S03]  /*1480*/  BSSY.RECONVERGENT B0, `(.L_x_10) ;  /* 0x0000048000007945 */ /* 0x000fe60003800200 */
[C---:B------:R-:W-:Y:S01]  /*1490*/  ISETP.EQ.AND P2, PT, R14.reuse, RZ, PT ;  /* 0x000000ff0e00720c */ /* 0x040fe20003f42270 */
[----:B------:R-:W-:Y:S01]  /*14a0*/  UIADD3.X UR4, UPT, UPT, UR4, -0x1, URZ, UP0, !UPT ;  /* 0xffffffff04047890 */ /* 0x000fe200087fe4ff */
        /* <DEDUP_REMOVED lines=8> */
[C---:B------:R-:W-:Y:S02]  /*1530*/  ISETP.EQ.AND P3, PT, R14.reuse, 0x14, PT ;  /* 0x000000140e00780c */ /* 0x040fe40003f62270 */
[----:B------:R-:W-:Y:S01]  /*1540*/  @P0 MOV R0, RZ ;  /* 0x000000ff00000202 */ /* 0x000fe20000000f00 */
[----:B------:R-:W-:Y:S01]  /*1550*/  @P1 IMAD.MOV.U32 R0, RZ, RZ, 0x1 ;  /* 0x00000001ff001424 */ /* 0x000fe200078e00ff */
[C---:B------:R-:W-:Y:S02]  /*1560*/  ISETP.EQ.AND P0, PT, R14.reuse, 0x18, PT ;  /* 0x000000180e00780c */ /* 0x040fe40003f02270 */
[----:B------:R-:W-:-:S05]  /*1570*/  ISETP.EQ.AND P1, PT, R14, 0x1c, PT ;  /* 0x0000001c0e00780c */ /* 0x000fca0003f22270 */
[----:B------:R-:W-:Y:S01]  /*1580*/  @P2 IMAD.MOV.U32 R0, RZ, RZ, RZ ;  /* 0x000000ffff002224 */ /* 0x000fe200078e00ff */
[C---:B------:R-:W-:Y:S01]  /*1590*/  ISETP.EQ.AND P2, PT, R14.reuse, 0x20, PT ;  /* 0x000000200e00780c */ /* 0x040fe20003f42270 */
[----:B------:R-:W-:Y:S01]  /*15a0*/  @P3 IMAD.MOV.U32 R0, RZ, RZ, 0x1 ;  /* 0x00000001ff003424 */ /* 0x000fe200078e00ff */
[----:B------:R-:W-:-:S03]  /*15b0*/  ISETP.EQ.AND P3, PT, R14, 0x24, PT ;  /* 0x000000240e00780c */ /* 0x000fc60003f62270 */
[----:B------:R-:W-:Y:S02]  /*15c0*/  @P0 MOV R0, 0x1 ;  /* 0x0000000100000802 */ /* 0x000fe40000000f00 */
[C---:B------:R-:W-:Y:S01]  /*15d0*/  ISETP.EQ.AND P0, PT, R14.reuse, 0x28, PT ;  /* 0x000000280e00780c */ /* 0x040fe20003f02270 */
[----:B------:R-:W-:Y:S01]  /*15e0*/  @P1 IMAD.MOV.U32 R0, RZ, RZ, 0x1 ;  /* 0x00000001ff001424 */ /* 0x000fe200078e00ff */
[----:B------:R-:W-:-:S04]  /*15f0*/  ISETP.EQ.AND P1, PT, R14, 0x2c, PT ;  /* 0x0000002c0e00780c */ /* 0x000fc80003f22270 */
[----:B------:R-:W-:Y:S01]  /*1600*/  @P2 IMAD.MOV.U32 R0, RZ, RZ, RZ ;  /* 0x000000ffff002224 */ /* 0x000fe200078e00ff */
[C---:B------:R-:W-:Y:S01]  /*1610*/  ISETP.EQ.AND P2, PT, R14.reuse, 0x30, PT ;  /* 0x000000300e00780c */ /* 0x040fe20003f42270 */
[----:B------:R-:W-:Y:S01]  /*1620*/  @P3 IMAD.MOV.U32 R0, RZ, RZ, 0x1 ;  /* 0x00000001ff003424 */ /* 0x000fe200078e00ff */
[----:B------:R-:W-:-:S04]  /*1630*/  ISETP.EQ.AND P3, PT, R14, 0x34, PT ;  /* 0x000000340e00780c */ /* 0x000fc80003f62270 */
[----:B------:R-:W-:Y:S01]  /*1640*/  @P0 IMAD.MOV.U32 R0, RZ, RZ, 0x1 ;  /* 0x00000001ff000424 */ /* 0x000fe200078e00ff */
[C---:B------:R-:W-:Y:S01]  /*1650*/  ISETP.EQ.AND P0, PT, R14.reuse, 0x38, PT ;  /* 0x000000380e00780c */ /* 0x040fe20003f02270 */
[----:B------:R-:W-:Y:S01]  /*1660*/  @P1 IMAD.MOV.U32 R0, RZ, RZ, 0x1 ;  /* 0x00000001ff001424 */ /* 0x000fe200078e00ff */
[----:B------:R-:W-:-:S04]  /*1670*/  ISETP.EQ.AND P1, PT, R14, 0x3c, PT ;  /* 0x0000003c0e00780c */ /* 0x000fc80003f22270 */
[----:B------:R-:W-:Y:S02]  /*1680*/  @P2 IMAD.MOV.U32 R0, RZ, RZ, RZ ;  /* 0x000000ffff002224 */ /* 0x000fe400078e00ff */
[----:B------:R-:W-:-:S05]  /*1690*/  @P3 IMAD.MOV.U32 R0, RZ, RZ, 0x1 ;  /* 0x00000001ff003424 */ /* 0x000fca00078e00ff */
[----:B------:R-:W-:Y:S02]  /*16a0*/  @P0 IMAD.MOV.U32 R0, RZ, RZ, RZ ;  /* 0x000000ffff000224 */ /* 0x000fe400078e00ff */
[----:B------:R-:W-:Y:S02]  /*16b0*/  @P1 MOV R0, 0x1 ;  /* 0x0000000100001802 */ /* 0x000fe40000000f00 */
[----:B--2---:R-:W-:Y:S01]  /*16c0*/  SHF.R.U32.HI R12, RZ, 0x2, R11 ;  /* 0x00000002ff0c7819 */ /* 0x004fe2000001160b */
[----:B------:R-:W-:-:S03]  /*16d0*/  VIADD R10, R10, 0x587c5 ;  /* 0x000587c50a0a7836 */ /* 0x000fc60000000000 */
[----:B------:R-:W-:Y:S01]  /*16e0*/  LOP3.LUT R12, R12, R11, RZ, 0x3c, !PT ;  /* 0x0000000b0c0c7212 */ /* 0x000fe200078e3cff */
[----:B---3--:R-:W-:Y:S01]  /*16f0*/  IMAD.SHL.U32 R7, R9, 0x10, RZ ;  /* 0x0000001009077824 */ /* 0x008fe200078e00ff */
[----:B------:R-:W-:Y:S01]  /*1700*/  MOV R15, R8 ;  /* 0x00000008000f7202 */ /* 0x000fe20000000f00 */
[----:B----4-:R-:W-:Y:S02]  /*1710*/  IMAD.MOV.U32 R14, RZ, RZ, R3 ;  /* 0x000000ffff0e7224 */ /* 0x010fe400078e0003 */
[----:B------:R-:W-:-:S03]  /*1720*/  IMAD.SHL.U32 R11, R12, 0x2, RZ ;  /* 0x000000020c0b7824 */ /* 0x000fc600078e00ff */
[----:B------:R0:W-:Y:S02]  /*1730*/  STG.E.64 desc[UR8][R4.64+0x8], R14 ;  /* 0x0000080e04007986 */ /* 0x0001e4000c101b08 */
[----:B------:R-:W-:Y:S01]  /*1740*/  LOP3.LUT R12, R12, R11, R7, 0x96, !PT ;  /* 0x0000000b0c0c7212 */ /* 0x000fe200078e9607 */
[----:B------:R-:W-:-:S03]  /*1750*/  IMAD.MOV.U32 R11, RZ, RZ, R2 ;  /* 0x000000ffff0b7224 */ /* 0x000fc600078e0002 */
[----:B------:R-:W-:Y:S01]  /*1760*/  LOP3.LUT R13, R12, R9, RZ, 0x3c, !PT ;  /* 0x000000090c0d7212 */ /* 0x000fe200078e3cff */
[----:B------:R-:W-:Y:S01]  /*1770*/  IMAD.MOV.U32 R12, RZ, RZ, 0x2f800000 ;  /* 0x2f800000ff0c7424 */ /* 0x000fe200078e00ff */
[----:B------:R0:W-:Y:S03]  /*1780*/  STG.E.64 desc[UR8][R4.64], R10 ;  /* 0x0000000a04007986 */ /* 0x0001e6000c101b08 */
[----:B------:R-:W-:-:S05]  /*1790*/  IMAD.IADD R7, R13, 0x1, R10 ;  /* 0x000000010d077824 */ /* 0x000fca00078e020a */
[----:B------:R-:W-:-:S05]  /*17a0*/  I2FP.F32.U32 R7, R7 ;  /* 0x0000000700077245 */ /* 0x000fca0000201000 */
[----:B------:R-:W-:Y:S01]  /*17b0*/  FFMA R7, R7, R12, 1.1641532182693481445e-10 ;  /* 0x2f00000007077423 */ /* 0x000fe2000000000c */
[----:B------:R-:W-:-:S03]  /*17c0*/  IMAD.MOV.U32 R12, RZ, RZ, R9 ;  /* 0x000000ffff0c7224 */ /* 0x000fc600078e0009 */
[----:B------:R-:W-:Y:S02]  /*17d0*/  FMUL R7, R7, 10 ;  /* 0x4120000007077820 */ /* 0x000fe40000400000 */
[----:B------:R0:W-:Y:S04]  /*17e0*/  STG.E.64 desc[UR8][R4.64+0x10], R12 ;  /* 0x0000100c04007986 */ /* 0x0001e8000c101b08 */
[----:B------:R-:W1:Y:S02]  /*17f0*/  F2I.TRUNC.NTZ R7, R7 ;  /* 0x0000000700077305 */ /* 0x000e64000020f100 */
[----:B-1----:R-:W-:-:S04]  /*1800*/  LEA.HI R8, R7, R7, RZ, 0x1 ;  /* 0x0000000707087211 */ /* 0x002fc800078f08ff */
[----:B------:R-:W-:-:S05]  /*1810*/  LOP3.LUT R8, R8, 0xfffffffe, RZ, 0xc0, !PT ;  /* 0xfffffffe08087812 */ /* 0x000fca00078ec0ff */
[----:B------:R-:W-:-:S05]  /*1820*/  IMAD.IADD R7, R7, 0x1, -R8 ;  /* 0x0000000107077824 */ /* 0x000fca00078e0a08 */
[----:B------:R-:W-:Y:S01]  /*1830*/  ISETP.NE.AND P0, PT, R7, R0, PT ;  /* 0x000000000700720c */ /* 0x000fe20003f05270 */
[----:B------:R-:W-:Y:S02]  /*1840*/  IMAD.MOV.U32 R0, RZ, RZ, R6 ;  /* 0x000000ffff007224 */ /* 0x000fe400078e0006 */
[----:B------:R-:W-:-:S10]  /*1850*/  IMAD.MOV.U32 R6, RZ, RZ, RZ ;  /* 0x000000ffff067224 */ /* 0x000fd400078e00ff */
[----:B0-----:R-:W-:Y:S05]  /*1860*/  @P0 BRA `(.L_x_11) ;  /* 0x0000000000240947 */ /* 0x001fea0003800000 */
[----:B------:R-:W-:-:S05]  /*1870*/  VIADD R6, R0, 0x1 ;  /* 0x0000000100067836 */ /* 0x000fca0000000000 */
[----:B------:R-:W-:-:S13]  /*1880*/  ISETP.NE.AND P0, PT, R6, 0x10, PT ;  /* 0x000000100600780c */ /* 0x000fda0003f05270 */
[----:B------:R-:W-:Y:S05]  /*1890*/  @P0 BRA `(.L_x_11) ;  /* 0x0000000000180947 */ /* 0x000fea0003800000 */
[----:B------:R-:W0:Y:S02]  /*18a0*/  LDC.64 R8, c[0x0][0x390] ;  /* 0x0000e400ff087b82 */ /* 0x000e240000000a00 */
[----:B0-----:R-:W2:Y:S01]  /*18b0*/  LDG.E.64 R2, desc[UR8][R8.64] ;  /* 0x0000000808027981 */ /* 0x001ea2000c1e1b00 */
[----:B------:R-:W-:Y:S01]  /*18c0*/  IMAD.MOV.U32 R6, RZ, RZ, RZ ;  /* 0x000000ffff067224 */ /* 0x000fe200078e00ff */
[----:B--2---:R-:W-:-:S05]  /*18d0*/  IADD3 R2, P0, PT, R2, 0x1, RZ ;  /* 0x0000000102027810 */ /* 0x004fca0007f1e0ff */
[----:B------:R-:W-:-:S05]  /*18e0*/  IMAD.X R3, RZ, RZ, R3, P0 ;  /* 0x000000ffff037224 */ /* 0x000fca00000e0603 */
[----:B------:R0:W-:Y:S03]  /*18f0*/  STG.E.64 desc[UR8][R8.64], R2 ;  /* 0x0000000208007986 */ /* 0x0001e6000c101b08 */
.L_x_11:
[----:B------:R-:W-:Y:S05]  /*1900*/  BSYNC.RECONVERGENT B0 ;  /* 0x0000000000007941 */ /* 0x000fea0003800200 */
.L_x_10:
[----:B------:R-:W-:Y:S05]  /*1910*/  BRA.U UP0, `(.L_x_12) ;  /* 0xfffffff900c47547 */ /* 0x000fea000b83ffff */
[----:B------:R-:W-:Y:S05]  /*1920*/  EXIT ;  /* 0x000000000000794d */ /* 0x000fea0003800000 */
.L_x_13:
[----:B------:R-:W-:-:S00]  /*1930*/  BRA `(.L_x_13) ;  /* 0xfffffffc00fc7947 */ /* 0x000fc0000383ffff */
[----:B------:R-:W-:-:S00]  /*1940*/  NOP ;  /* 0x0000000000007918 */ /* 0x000fc00000000000 */
        /* <DEDUP_REMOVED lines=11> */
.L_x_23:


//--------------------- .text._Z8set_seedP17curandStateXORWOW --------------------------
	.section	.text._Z8set_seedP17curandStateXORWOW,"ax",@progbits
	.align	128
        .global         _Z8set_seedP17curandStateXORWOW
        .type           _Z8set_seedP17curandStateXORWOW,@function
        .size           _Z8set_seedP17curandStateXORWOW,(.L_x_24 - _Z8set_seedP17curandStateXORWOW)
        .other          _Z8set_seedP17curandStateXORWOW,@"STO_CUDA_ENTRY STV_DEFAULT"
_Z8set_seedP17curandStateXORWOW:
.text._Z8set_seedP17curandStateXORWOW:
[----:B------:R-:W-:Y:S01]  /*0000*/  LDC R1, c[0x0][0x37c] ;  /* 0x0000df00ff017b82 */ /* 0x000fe20000000800 */
[----:B------:R-:W0:Y:S07]  /*0010*/  S2R R13, SR_TID.X ;  /* 0x00000000000d7919 */ /* 0x000e2e0000002100 */
[----:B------:R-:W1:Y:S01]  /*0020*/  LDC.64 R6, c[0x0][0x380] ;  /* 0x0000e000ff067b82 */ /* 0x000e620000000a00 */
[----:B------:R-:W0:Y:S01]  /*0030*/  LDCU UR6, c[0x0][0x360] ;  /* 0x00006c00ff0677ac */ /* 0x000e220008000800 */
[----:B------:R-:W-:Y:S01]  /*0040*/  IMAD.MOV.U32 R2, RZ, RZ, 0x3198c20f ;  /* 0x3198c20fff027424 */ /* 0x000fe200078e00ff */
[----:B------:R-:W0:Y:S01]  /*0050*/  S2R R0, SR_CTAID.X ;  /* 0x0000000000007919 */ /* 0x000e220000002500 */
[----:B------:R-:W-:Y:S01]  /*0060*/  IMAD.MOV.U32 R3, RZ, RZ, 0x5efdb30c ;  /* 0x5efdb30cff037424 */ /* 0x000fe200078e00ff */
[----:B------:R-:W2:Y:S01]  /*0070*/  LDCU.64 UR4, c[0x0][0x358] ;  /* 0x00006b00ff0477ac */ /* 0x000ea20008000a00 */
[----:B------:R-:W-:Y:S01]  /*0080*/  IMAD.MOV.U32 R4, RZ, RZ, 0x423bb012 ;  /* 0x423bb012ff047424 */ /* 0x000fe200078e00ff */
[----:B------:R-:W-:Y:S01]  /*0090*/  BSSY.RECONVERGENT B0, `(.L_x_14) ;  /* 0x00000db000007945 */ /* 0x000fe20003800200 */
[----:B------:R-:W-:-:S02]  /*00a0*/  IMAD.MOV.U32 R5, RZ, RZ, -0x75bd8fc ;  /* 0xf8a42704ff057424 */ /* 0x000fc400078e00ff */
[----:B------:R-:W-:Y:S02]  /*00b0*/  IMAD.MOV.U32 R8, RZ, RZ, -0x23270784 ;  /* 0xdcd8f87cff087424 */ /* 0x000fe400078e00ff */
[----:B------:R-:W-:Y:S02]  /*00c0*/  IMAD.MOV.U32 R9, RZ, RZ, 0x57fa2510 ;  /* 0x57fa2510ff097424 */ /* 0x000fe400078e00ff */
[----:B0-----:R-:W-:-:S04]  /*00d0*/  IMAD R13, R0, UR6, R13 ;  /* 0x00000006000d7c24 */ /* 0x001fc8000f8e020d */
[C---:B-1----:R-:W-:Y:S01]  /*00e0*/  IMAD.WIDE R6, R13.reuse, 0x30, R6 ;  /* 0x000000300d067825 */ /* 0x042fe200078e0206 */
[----:B------:R-:W-:-:S04]  /*00f0*/  ISETP.NE.AND P0, PT, R13, RZ, PT ;  /* 0x000000ff0d00720c */ /* 0x000fc80003f05270 */
[----:B--2---:R0:W-:Y:S04]  /*0100*/  STG.E.64 desc[UR4][R6.64], R2 ;  /* 0x0000000206007986 */ /* 0x0041e8000c101b04 */
[----:B------:R0:W-:Y:S04]  /*0110*/  STG.E.64 desc[UR4][R6.64+0x8], R4 ;  /* 0x0000080406007986 */ /* 0x0001e8000c101b04 */
[----:B------:R0:W-:Y:S01]  /*0120*/  STG.E.64 desc[UR4][R6.64+0x10], R8 ;  /* 0x0000100806007986 */ /* 0x0001e2000c101b04 */
[----:B------:R-:W-:Y:S05]  /*0130*/  @!P0 BRA `(.L_x_15) ;  /* 0x0000000c00408947 */ /* 0x000fea0003800000 */
[----:B------:R-:W-:Y:S01]  /*0140*/  SHF.R.S32.HI R0, RZ, 0x1f, R13 ;  /* 0x0000001fff007819 */ /* 0x000fe2000001140d */
[----:B------:R-:W-:-:S07]  /*0150*/  IMAD.MOV.U32 R12, RZ, RZ, RZ ;  /* 0x000000ffff0c7224 */ /* 0x000fce00078e00ff */
.L_x_21:
[----:B0-----:R-:W-:Y:S01]  /*0160*/  LOP3.LUT R2, R13, 0x3, RZ, 0xc0, !PT ;  /* 0x000000030d027812 */ /* 0x001fe200078ec0ff */
[----:B------:R-:W-:Y:S03]  /*0170*/  BSSY.RECONVERGENT B1, `(.L_x_16) ;  /* 0x00000c6000017945 */ /* 0x000fe60003800200 */
[----:B------:R-:W-:-:S04]  /*0180*/  ISETP.NE.U32.AND P0, PT, R2, RZ, PT ;  /* 0x000000ff0200720c */ /* 0x000fc80003f05070 */
[----:B------:R-:W-:-:S13]  /*0190*/  ISETP.NE.AND.EX P0, PT, RZ, RZ, PT, P0 ;  /* 0x000000ffff00720c */ /* 0x000fda0003f05300 */
[----:B------:R-:W-:Y:S05]  /*01a0*/  @!P0 BRA `(.L_x_17) ;  /* 0x0000000c00088947 */ /* 0x000fea0003800000 */
[----:B------:R-:W0:Y:S01]  /*01b0*/  LDC.64 R8, c[0x4][RZ] ;  /* 0x01000000ff087b82 */ /* 0x000e220000000a00 */
[----:B------:R-:W-:Y:S02]  /*01c0*/  IMAD.MOV.U32 R14, RZ, RZ, RZ ;  /* 0x000000ffff0e7224 */ /* 0x000fe400078e00ff */
[----:B0-----:R-:W-:-:S07]  /*01d0*/  IMAD.WIDE.U32 R8, R12, 0xc80, R8 ;  /* 0x00000c800c087825 */ /* 0x001fce00078e0008 */
.L_x_20:
[----:B0-----:R-:W-:Y:S01]  /*01e0*/  IMAD.MOV.U32 R15, RZ, RZ, RZ ;  /* 0x000000ffff0f7224 */ /* 0x001fe200078e00ff */
[----:B------:R-:W-:Y:S01]  /*01f0*/  CS2R R2, SRZ ;  /* 0x0000000000027805 */ /* 0x000fe2000001ff00 */
[----:B------:R-:W-:Y:S01]  /*0200*/  IMAD.MOV.U32 R17, RZ, RZ, RZ ;  /* 0x000000ffff117224 */ /* 0x000fe200078e00ff */
[----:B------:R-:W-:-:S07]  /*0210*/  CS2R R4, SRZ ;  /* 0x0000000000047805 */ /* 0x000fce000001ff00 */
.L_x_19:
[----:B------:R-:W-:-:S05]  /*0220*/  IMAD.WIDE.U32 R10, R17, 0x4, R6 ;  /* 0x00000004110a7825 */ /* 0x000fca00078e0006 */
[----:B------:R0:W5:Y:S01]  /*0230*/  LDG.E R16, desc[UR4][R10.64+0x4] ;  /* 0x000004040a107981 */ /* 0x000162000c1e1900 */
[----:B------:R-:W-:-:S07]  /*0240*/  IMAD.MOV.U32 R19, RZ, RZ, RZ ;  /* 0x000000ffff137224 */ /* 0x000fce00078e00ff */
.L_x_18:
[----:B-----5:R-:W-:Y:S01]  /*0250*/  SHF.R.U32.HI R24, RZ, R19, R16 ;  /* 0x00000013ff187219 */ /* 0x020fe20000011610 */
[----:B0-----:R-:W-:-:S03]  /*0260*/  IMAD.SHL.U32 R10, R17, 0x20, RZ ;  /* 0x00000020110a7824 */ /* 0x001fc600078e00ff */
[----:B------:R-:W-:Y:S01]  /*0270*/  LOP3.LUT R11, R24, 0x1, RZ, 0xc0, !PT ;  /* 0x00000001180b7812 */ /* 0x000fe200078ec0ff */
[----:B------:R-:W-:-:S03]  /*0280*/  IMAD.IADD R10, R10, 0x1, R19 ;  /* 0x000000010a0a7824 */ /* 0x000fc600078e0213 */
[----:B------:R-:W-:Y:S01]  /*0290*/  ISETP.NE.U32.AND P0, PT, R11, 0x1, PT ;  /* 0x000000010b00780c */ /* 0x000fe20003f05070 */
[----:B------:R-:W-:-:S03]  /*02a0*/  IMAD R11, R10, 0x5, RZ ;  /* 0x000000050a0b7824 */ /* 0x000fc600078e02ff */
[----:B------:R-:W-:Y:S01]  /*02b0*/  R2P PR, R24, 0x7e ;  /* 0x0000007e18007804 */ /* 0x000fe20000000000 */
[----:B------:R-:W-:-:S08]  /*02c0*/  IMAD.WIDE.U32 R10, R11, 0x4, R8 ;  /* 0x000000040b0a7825 */ /* 0x000fd000078e0008 */
[----:B------:R-:W2:Y:S04]  /*02d0*/  @!P0 LDG.E R18, desc[UR4][R10.64] ;  /* 0x000000040a128981 */ /* 0x000ea8000c1e1900 */
[----:B------:R-:W3:Y:S04]  /*02e0*/  @!P0 LDG.E R20, desc[UR4][R10.64+0x10] ;  /* 0x000010040a148981 */ /* 0x000ee8000c1e1900 */
[----:B------:R-:W4:Y:S04]  /*02f0*/  @P1 LDG.E R22, desc[UR4][R10.64+0x14] ;  /* 0x000014040a161981 */ /* 0x000f28000c1e1900 */
[----:B------:R-:W4:Y:S04]  /*0300*/  @P2 LDG.E R26, desc[UR4][R10.64+0x28] ;  /* 0x000028040a1a2981 */ /* 0x000f28000c1e1900 */
[----:B------:R-:W4:Y:S04]  /*0310*/  @!P0 LDG.E R21, desc[UR4][R10.64+0x4] ;  /* 0x000004040a158981 */ /* 0x000f28000c1e1900 */
[----:B------:R-:W4:Y:S04]  /*0320*/  @!P0 LDG.E R23, desc[UR4][R10.64+0xc] ;  /* 0x00000c040a178981 */ /* 0x000f28000c1e1900 */
[----:B------:R-:W4:Y:S04]  /*0330*/  @P1 LDG.E R25, desc[UR4][R10.64+0x18] ;  /* 0x000018040a191981 */ /* 0x000f28000c1e1900 */
[----:B------:R-:W4:Y:S04]  /*0340*/  @P3 LDG.E R28, desc[UR4][R10.64+0x3c] ;  /* 0x00003c040a1c3981 */ /* 0x000f28000c1e1900 */
[----:B------:R-:W4:Y:S01]  /*0350*/  @P6 LDG.E R27, desc[UR4][R10.64+0x7c] ;  /* 0x00007c040a1b6981 */ /* 0x000f22000c1e1900 */
[----:B--2---:R-:W-:-:S03]  /*0360*/  @!P0 LOP3.LUT R15, R15, R18, RZ, 0x3c, !PT ;  /* 0x000000120f0f8212 */ /* 0x004fc600078e3cff */
[----:B------:R-:W2:Y:S01]  /*0370*/  @!P0 LDG.E R18, desc[UR4][R10.64+0x8] ;  /* 0x000008040a128981 */ /* 0x000ea2000c1e1900 */
[----:B---3--:R-:W-:-:S03]  /*0380*/  @!P0 LOP3.LUT R3, R3, R20, RZ, 0x3c, !PT ;  /* 0x0000001403038212 */ /* 0x008fc600078e3cff */
[----:B------:R-:W3:Y:S01]  /*0390*/  @P1 LDG.E R20, desc[UR4][R10.64+0x24] ;  /* 0x000024040a141981 */ /* 0x000ee2000c1e1900 */
[----:B----4-:R-:W-:-:S03]  /*03a0*/  @P1 LOP3.LUT R15, R15, R22, RZ, 0x3c, !PT ;  /* 0x000000160f0f1212 */ /* 0x010fc600078e3cff */
[----:B------:R-:W4:Y:S01]  /*03b0*/  @P2 LDG.E R22, desc[UR4][R10.64+0x38] ;  /* 0x000038040a162981 */ /* 0x000f22000c1e1900 */
[----:B------:R-:W-:-:S03]  /*03c0*/  @P2 LOP3.LUT R15, R15, R26, RZ, 0x3c, !PT ;  /* 0x0000001a0f0f2212 */ /* 0x000fc600078e3cff */
[----:B------:R-:W4:Y:S01]  /*03d0*/  @P4 LDG.E R26, desc[UR4][R10.64+0x50] ;  /* 0x000050040a1a4981 */ /* 0x000f22000c1e1900 */
[----:B------:R-:W-:-:S03]  /*03e0*/  @!P0 LOP3.LUT R4, R4, R21, RZ, 0x3c, !PT ;  /* 0x0000001504048212 */ /* 0x000fc600078e3cff */
[----:B------:R-:W4:Y:S01]  /*03f0*/  @P1 LDG.E R21, desc[UR4][R10.64+0x20] ;  /* 0x000020040a151981 */ /* 0x000f22000c1e1900 */
[----:B------:R-:W-:-:S03]  /*0400*/  @!P0 LOP3.LUT R2, R2, R23, RZ, 0x3c, !PT ;  /* 0x0000001702028212 */ /* 0x000fc600078e3cff */
[----:B------:R-:W4:Y:S01]  /*0410*/  @P2 LDG.E R23, desc[UR4][R10.64+0x2c] ;  /* 0x00002c040a172981 */ /* 0x000f22000c1e1900 */
[----:B------:R-:W-:-:S03]  /*0420*/  @P1 LOP3.LUT R4, R4, R25, RZ, 0x3c, !PT ;  /* 0x0000001904041212 */ /* 0x000fc600078e3cff */
[----:B------:R-:W4:Y:S01]  /*0430*/  @P2 LDG.E R25, desc[UR4][R10.64+0x34] ;  /* 0x000034040a192981 */ /* 0x000f22000c1e1900 */
[----:B--2---:R-:W-:-:S03]  /*0440*/  @!P0 LOP3.LUT R5, R5, R18, RZ, 0x3c, !PT ;  /* 0x0000001205058212 */ /* 0x004fc600078e3cff */
[----:B------:R-:W2:Y:S01]  /*0450*/  @P1 LDG.E R18, desc[UR4][R10.64+0x1c] ;  /* 0x00001c040a121981 */ /* 0x000ea2000c1e1900 */
[----:B---3--:R-:W-:-:S03]  /*0460*/  @P1 LOP3.LUT R3, R3, R20, RZ, 0x3c, !PT ;  /* 0x0000001403031212 */ /* 0x008fc600078e3cff */
[----:B------:R-:W3:Y:S01]  /*0470*/  @P2 LDG.E R20, desc[UR4][R10.64+0x30] ;  /* 0x000030040a142981 */ /* 0x000ee2000c1e1900 */
[----:B----4-:R-:W-:-:S03]  /*0480*/  @P2 LOP3.LUT R3, R3, R22, RZ, 0x3c, !PT ;  /* 0x0000001603032212 */ /* 0x010fc600078e3cff */
[----:B------:R-:W4:Y:S01]  /*0490*/  @P3 LDG.E R22, desc[UR4][R10.64+0x4c] ;  /* 0x00004c040a163981 */ /* 0x000f22000c1e1900 */
[----:B------:R-:W-:-:S04]  /*04a0*/  @P3 LOP3.LUT R15, R15, R28, RZ, 0x3c, !PT ;  /* 0x0000001c0f0f3212 */ /* 0x000fc800078e3cff */
[----:B------:R-:W-:Y:S02]  /*04b0*/  @P4 LOP3.LUT R15, R15, R26, RZ, 0x3c, !PT ;  /* 0x0000001a0f0f4212 */ /* 0x000fe400078e3cff */
[----:B------:R-:W-:Y:S01]  /*04c0*/  @P1 LOP3.LUT R2, R2, R21, RZ, 0x3c, !PT ;  /* 0x0000001502021212 */ /* 0x000fe200078e3cff */
[----:B------:R-:W4:Y:S04]  /*04d0*/  @P5 LDG.E R26, desc[UR4][R10.64+0x64] ;  /* 0x000064040a1a5981 */ /* 0x000f28000c1e1900 */
[----:B------:R-:W4:Y:S01]  /*04e0*/  @P3 LDG.E R21, desc[UR4][R10.64+0x40] ;  /* 0x000040040a153981 */ /* 0x000f22000c1e1900 */
[----:B------:R-:W-:Y:S02]  /*04f0*/  @P2 LOP3.LUT R4, R4, R23, RZ, 0x3c, !PT ;  /* 0x0000001704042212 */ /* 0x000fe400078e3cff */
[----:B------:R-:W-:Y:S01]  /*0500*/  @P2 LOP3.LUT R2, R2, R25, RZ, 0x3c, !PT ;  /* 0x0000001902022212 */ /* 0x000fe200078e3cff */
[----:B------:R-:W4:Y:S04]  /*0510*/  @P3 LDG.E R23, desc[UR4][R10.64+0x48] ;  /* 0x000048040a173981 */ /* 0x000f28000c1e1900 */
[----:B------:R-:W4:Y:S01]  /*0520*/  @P4 LDG.E R25, desc[UR4][R10.64+0x54] ;  /* 0x000054040a194981 */ /* 0x000f22000c1e1900 */
[----:B--2---:R-:W-:-:S03]  /*0530*/  @P1 LOP3.LUT R5, R5, R18, RZ, 0x3c, !PT ;  /* 0x0000001205051212 */ /* 0x004fc600078e3cff */
[----:B------:R-:W2:Y:S01]  /*0540*/  @P3 LDG.E R18, desc[UR4][R10.64+0x44] ;  /* 0x000044040a123981 */ /* 0x000ea2000c1e1900 */
[----:B---3--:R-:W-:-:S03]  /*0550*/  @P2 LOP3.LUT R5, R5, R20, RZ, 0x3c, !PT ;  /* 0x0000001405052212 */ /* 0x008fc600078e3cff */
[----:B------:R-:W3:Y:S01]  /*0560*/  @P4 LDG.E R20, desc[UR4][R10.64+0x58] ;  /* 0x000058040a144981 */ /* 0x000ee2000c1e1900 */
[----:B----4-:R-:W-:-:S03]  /*0570*/  @P3 LOP3.LUT R3, R3, R22, RZ, 0x3c, !PT ;  /* 0x0000001603033212 */ /* 0x010fc600078e3cff */
[----:B------:R-:W4:Y:S01]  /*0580*/  @P4 LDG.E R22, desc[UR4][R10.64+0x60] ;  /* 0x000060040a164981 */ /* 0x000f22000c1e1900 */
[----:B------:R-:W-:Y:S02]  /*0590*/  LOP3.LUT P0, RZ, R24, 0x80, RZ, 0xc0, !PT ;  /* 0x0000008018ff7812 */ /* 0x000fe4000780c0ff */
[----:B------:R-:W-:Y:S02]  /*05a0*/  @P5 LOP3.LUT R15, R15, R26, RZ, 0x3c, !PT ;  /* 0x0000001a0f0f5212 */ /* 0x000fe400078e3cff */
[----:B------:R-:W4:Y:S01]  /*05b0*/  @P6 LDG.E R26, desc[UR4][R10.64+0x78] ;  /* 0x000078040a1a6981 */ /* 0x000f22000c1e1900 */
[----:B------:R-:W-:-:S03]  /*05c0*/  @P3 LOP3.LUT R4, R4, R21, RZ, 0x3c, !PT ;  /* 0x0000001504043212 */ /* 0x000fc600078e3cff */
[----:B------:R-:W4:Y:S01]  /*05d0*/  @P4 LDG.E R21, desc[UR4][R10.64+0x5c] ;  /* 0x00005c040a154981 */ /* 0x000f22000c1e1900 */
[----:B------:R-:W-:-:S03]  /*05e0*/  @P3 LOP3.LUT R2, R2, R23, RZ, 0x3c, !PT ;  /* 0x0000001702023212 */ /* 0x000fc600078e3cff */
[----:B------:R-:W4:Y:S01]  /*05f0*/  @P5 LDG.E R23, desc[UR4][R10.64+0x68] ;  /* 0x000068040a175981 */ /* 0x000f22000c1e1900 */
[----:B------:R-:W-:-:S03]  /*0600*/  @P4 LOP3.LUT R4, R4, R25, RZ, 0x3c, !PT ;  /* 0x0000001904044212 */ /* 0x000fc600078e3cff */
[----:B------:R-:W4:Y:S01]  /*0610*/  @P5 LDG.E R25, desc[UR4][R10.64+0x70] ;  /* 0x000070040a195981 */ /* 0x000f22000c1e1900 */
[----:B--2---:R-:W-:-:S03]  /*0620*/  @P3 LOP3.LUT R5, R5, R18, RZ, 0x3c, !PT ;  /* 0x0000001205053212 */ /* 0x004fc600078e3cff */
[----:B------:R-:W2:Y:S01]  /*0630*/  @P5 LDG.E R18, desc[UR4][R10.64+0x6c] ;  /* 0x00006c040a125981 */ /* 0x000ea2000c1e1900 */
[----:B---3--:R-:W-:-:S03]  /*0640*/  @P4 LOP3.LUT R5, R5, R20, RZ, 0x3c, !PT ;  /* 0x0000001405054212 */ /* 0x008fc600078e3cff */
[----:B------:R-:W3:Y:S01]  /*0650*/  @P5 LDG.E R20, desc[UR4][R10.64+0x74] ;  /* 0x000074040a145981 */ /* 0x000ee2000c1e1900 */
[----:B----4-:R-:W-:-:S03]  /*0660*/  @P4 LOP3.LUT R3, R3, R22, RZ, 0x3c, !PT ;  /* 0x0000001603034212 */ /* 0x010fc600078e3cff */
[----:B------:R-:W4:Y:S01]  /*0670*/  @P0 LDG.E R22, desc[UR4][R10.64+0x8c] ;  /* 0x00008c040a160981 */ /* 0x000f22000c1e1900 */
[----:B------:R-:W-:-:S03]  /*0680*/  @P6 LOP3.LUT R15, R15, R26, RZ, 0x3c, !PT ;  /* 0x0000001a0f0f6212 */ /* 0x000fc600078e3cff */
        /* <DEDUP_REMOVED lines=13> */
[----:B------:R-:W-:Y:S02]  /*0760*/  @P6 LOP3.LUT R4, R4, R27, RZ, 0x3c, !PT ;  /* 0x0000001b04046212 */ /* 0x000fe400078e3cff */
[----:B------:R-:W-:Y:S02]  /*0770*/  @P6 LOP3.LUT R2, R2, R21, RZ, 0x3c, !PT ;  /* 0x0000001502026212 */ /* 0x000fe400078e3cff */
[----:B------:R-:W-:Y:S02]  /*0780*/  @P0 LOP3.LUT R4, R4, R23, RZ, 0x3c, !PT ;  /* 0x0000001704040212 */ /* 0x000fe400078e3cff */
[----:B------:R-:W-:Y:S02]  /*0790*/  @P0 LOP3.LUT R2, R2, R25, RZ, 0x3c, !PT ;  /* 0x0000001902020212 */ /* 0x000fe400078e3cff */
[----:B--2---:R-:W-:Y:S02]  /*07a0*/  @P6 LOP3.LUT R5, R5, R18, RZ, 0x3c, !PT ;  /* 0x0000001205056212 */ /* 0x004fe400078e3cff */
[----:B---3--:R-:W-:-:S02]  /*07b0*/  @P6 LOP3.LUT R3, R3, R20, RZ, 0x3c, !PT ;  /* 0x0000001403036212 */ /* 0x008fc400078e3cff */
[----:B----4-:R-:W-:Y:S02]  /*07c0*/  @P0 LOP3.LUT R5, R5, R22, RZ, 0x3c, !PT ;  /* 0x0000001605050212 */ /* 0x010fe400078e3cff */
[----:B------:R-:W-:Y:S02]  /*07d0*/  @P0 LOP3.LUT R3, R3, R26, RZ, 0x3c, !PT ;  /* 0x0000001a03030212 */ /* 0x000fe400078e3cff */
[----:B------:R-:W-:-:S13]  /*07e0*/  R2P PR, R24.B1, 0x7f ;  /* 0x0000007f18007804 */ /* 0x000fda0000001000 */
[----:B------:R-:W2:Y:S04]  /*07f0*/  @P0 LDG.E R18, desc[UR4][R10.64+0xa0] ;  /* 0x0000a0040a120981 */ /* 0x000ea8000c1e1900 */
[----:B------:R-:W3:Y:S04]  /*0800*/  @P1 LDG.E R22, desc[UR4][R10.64+0xb4] ;  /* 0x0000b4040a161981 */ /* 0x000ee8000c1e1900 */
[----:B------:R-:W4:Y:S04]  /*0810*/  @P2 LDG.E R26, desc[UR4][R10.64+0xc8] ;  /* 0x0000c8040a1a2981 */ /* 0x000f28000c1e1900 */
[----:B------:R-:W4:Y:S04]  /*0820*/  @P3 LDG.E R28, desc[UR4][R10.64+0xdc] ;  /* 0x0000dc040a1c3981 */ /* 0x000f28000c1e1900 */
[----:B------:R-:W4:Y:S04]  /*0830*/  @P0 LDG.E R23, desc[UR4][R10.64+0xa4] ;  /* 0x0000a4040a170981 */ /* 0x000f28000c1e1900 */
[----:B------:R-:W4:Y:S04]  /*0840*/  @P0 LDG.E R20, desc[UR4][R10.64+0xa8] ;  /* 0x0000a8040a140981 */ /* 0x000f28000c1e1900 */
[----:B------:R-:W4:Y:S04]  /*0850*/  @P4 LDG.E R25, desc[UR4][R10.64+0xf0] ;  /* 0x0000f0040a194981 */ /* 0x000f28000c1e1900 */
        /* <DEDUP_REMOVED lines=21> */
[----:B------:R-:W-:Y:S02]  /*09b0*/  LOP3.LUT P0, RZ, R24, 0x8000, RZ, 0xc0, !PT ;  /* 0x0000800018ff7812 */ /* 0x000fe4000780c0ff */
[----:B----4-:R-:W-:Y:S01]  /*09c0*/  @P5 LOP3.LUT R15, R15, R26, RZ, 0x3c, !PT ;  /* 0x0000001a0f0f5212 */ /* 0x010fe200078e3cff */
[----:B------:R-:W4:Y:S04]  /*09d0*/  @P3 LDG.E R24, desc[UR4][R10.64+0xe4] ;  /* 0x0000e4040a183981 */ /* 0x000f28000c1e1900 */
[----:B------:R-:W2:Y:S01]  /*09e0*/  @P6 LDG.E R26, desc[UR4][R10.64+0x118] ;  /* 0x000118040a1a6981 */ /* 0x000ea2000c1e1900 */
        /* <DEDUP_REMOVED lines=8> */
[----:B---3--:R-:W-:-:S03]  /*0a70*/  @P2 LOP3.LUT R3, R3, R22, RZ, 0x3c, !PT ;  /* 0x0000001603032212 */ /* 0x008fc600078e3cff */
[----:B------:R-:W3:Y:S01]  /*0a80*/  @P4 LDG.E R22, desc[UR4][R10.64+0x100] ;  /* 0x000100040a164981 */ /* 0x000ee2000c1e1900 */
[----:B--2---:R-:W-:-:S03]  /*0a90*/  @P6 LOP3.LUT R15, R15, R26, RZ, 0x3c, !PT ;  /* 0x0000001a0f0f6212 */ /* 0x004fc600078e3cff */
[----:B------:R-:W2:Y:S01]  /*0aa0*/  @P0 LDG.E R26, desc[UR4][R10.64+0x12c] ;  /* 0x00012c040a1a0981 */ /* 0x000ea2000c1e1900 */
[----:B----4-:R-:W-:-:S03]  /*0ab0*/  @P2 LOP3.LUT R2, R2, R23, RZ, 0x3c, !PT ;  /* 0x0000001702022212 */ /* 0x010fc600078e3cff */
[----:B------:R-:W4:Y:S01]  /*0ac0*/  @P4 LDG.E R23, desc[UR4][R10.64+0xfc] ;  /* 0x0000fc040a174981 */ /* 0x000f22000c1e1900 */
[----:B------:R-:W-:-:S03]  /*0ad0*/  @P2 LOP3.LUT R5, R5, R20, RZ, 0x3c, !PT ;  /* 0x0000001405052212 */ /* 0x000fc600078e3cff */
[----:B------:R-:W4:Y:S01]  /*0ae0*/  @P4 LDG.E R20, desc[UR4][R10.64+0xf8] ;  /* 0x0000f8040a144981 */ /* 0x000f22000c1e1900 */
[----:B------:R-:W-:Y:S02]  /*0af0*/  @P3 LOP3.LUT R2, R2, R27, RZ, 0x3c, !PT ;  /* 0x0000001b02023212 */ /* 0x000fe400078e3cff */
[----:B------:R-:W-:Y:S01]  /*0b00*/  @P3 LOP3.LUT R4, R4, R25, RZ, 0x3c, !PT ;  /* 0x0000001904043212 */ /* 0x000fe200078e3cff */
[----:B------:R-:W4:Y:S01]  /*0b10*/  @P5 LDG.E R27, desc[UR4][R10.64+0x110] ;  /* 0x000110040a1b5981 */ /* 0x000f22000c1e1900 */
[----:B------:R-:W-:-:S03]  /*0b20*/  @P3 LOP3.LUT R5, R5, R24, RZ, 0x3c, !PT ;  /* 0x0000001805053212 */ /* 0x000fc600078e3cff */
[----:B------:R-:W4:Y:S04]  /*0b30*/  @P5 LDG.E R25, desc[UR4][R10.64+0x108] ;  /* 0x000108040a195981 */ /* 0x000f28000c1e1900 */
        /* <DEDUP_REMOVED lines=19> */
[----:B------:R-:W-:-:S05]  /*0c70*/  VIADD R19, R19, 0x10 ;  /* 0x0000001013137836 */ /* 0x000fca0000000000 */
[----:B------:R-:W-:Y:S02]  /*0c80*/  ISETP.NE.AND P1, PT, R19, 0x20, PT ;  /* 0x000000201300780c */ /* 0x000fe40003f25270 */
[----:B------:R-:W-:Y:S02]  /*0c90*/  @P5 LOP3.LUT R3, R3, R18, RZ, 0x3c, !PT ;  /* 0x0000001203035212 */ /* 0x000fe400078e3cff */
[----:B------:R-:W-:Y:S02]  /*0ca0*/  @P6 LOP3.LUT R4, R4, R21, RZ, 0x3c, !PT ;  /* 0x0000001504046212 */ /* 0x000fe400078e3cff */
[----:B---3--:R-:W-:-:S04]  /*0cb0*/  @P6 LOP3.LUT R3, R3, R22, RZ, 0x3c, !PT ;  /* 0x0000001603036212 */ /* 0x008fc800078e3cff */
[----:B--2---:R-:W-:Y:S02]  /*0cc0*/  @P0 LOP3.LUT R3, R3, R26, RZ, 0x3c, !PT ;  /* 0x0000001a03030212 */ /* 0x004fe400078e3cff */
[----:B----4-:R-:W-:Y:S02]  /*0cd0*/  @P6 LOP3.LUT R2, R2, R23, RZ, 0x3c, !PT ;  /* 0x0000001702026212 */ /* 0x010fe400078e3cff */
[----:B------:R-:W-:Y:S02]  /*0ce0*/  @P6 LOP3.LUT R5, R5, R20, RZ, 0x3c, !PT ;  /* 0x0000001405056212 */ /* 0x000fe400078e3cff */
[----:B------:R-:W-:Y:S02]  /*0cf0*/  @P0 LOP3.LUT R2, R2, R27, RZ, 0x3c, !PT ;  /* 0x0000001b02020212 */ /* 0x000fe400078e3cff */
[----:B------:R-:W-:Y:S02]  /*0d00*/  @P0 LOP3.LUT R4, R4, R25, RZ, 0x3c, !PT ;  /* 0x0000001904040212 */ /* 0x000fe400078e3cff */
[----:B------:R-:W-:Y:S01]  /*0d10*/  @P0 LOP3.LUT R5, R5, R24, RZ, 0x3c, !PT ;  /* 0x0000001805050212 */ /* 0x000fe200078e3cff */
[----:B------:R-:W-:Y:S06]  /*0d20*/  @P1 BRA `(.L_x_18) ;  /* 0xfffffff400481947 */ /* 0x000fec000383ffff */
[----:B------:R-:W-:-:S05]  /*0d30*/  VIADD R17, R17, 0x1 ;  /* 0x0000000111117836 */ /* 0x000fca0000000000 */
[----:B------:R-:W-:-:S13]  /*0d40*/  ISETP.NE.AND P0, PT, R17, 0x5, PT ;  /* 0x000000051100780c */ /* 0x000fda0003f05270 */
[----:B------:R-:W-:Y:S05]  /*0d50*/  @P0 BRA `(.L_x_19) ;  /* 0xfffffff400300947 */ /* 0x000fea000383ffff */
[----:B------:R0:W-:Y:S01]  /*0d60*/  STG.E.64 desc[UR4][R6.64+0x8], R4 ;  /* 0x0000080406007986 */ /* 0x0001e2000c101b04 */
[----:B------:R-:W-:Y:S01]  /*0d70*/  VIADD R14, R14, 0x1 ;  /* 0x000000010e0e7836 */ /* 0x000fe20000000000 */
[----:B------:R-:W-:Y:S02]  /*0d80*/  LOP3.LUT R11, R13, 0x3, RZ, 0xc0, !PT ;  /* 0x000000030d0b7812 */ /* 0x000fe400078ec0ff */
[----:B------:R0:W-:Y:S02]  /*0d90*/  STG.E.64 desc[UR4][R6.64+0x10], R2 ;  /* 0x0000100206007986 */ /* 0x0001e4000c101b04 */
[----:B------:R-:W-:Y:S02]  /*0da0*/  ISETP.GE.U32.AND P0, PT, R14, R11, PT ;  /* 0x0000000b0e00720c */ /* 0x000fe40003f06070 */
[----:B------:R0:W-:Y:S11]  /*0db0*/  STG.E desc[UR4][R6.64+0x4], R15 ;  /* 0x0000040f06007986 */ /* 0x0001f6000c101904 */
[----:B------:R-:W-:Y:S05]  /*0dc0*/  @!P0 BRA `(.L_x_20) ;  /* 0xfffffff400048947 */ /* 0x000fea000383ffff */
.L_x_17:
[----:B------:R-:W-:Y:S05]  /*0dd0*/  BSYNC.RECONVERGENT B1 ;  /* 0x0000000000017941 */ /* 0x000fea0003800200 */
.L_x_16:
[C---:B------:R-:W-:Y:S01]  /*0de0*/  ISETP.GT.U32.AND P0, PT, R13.reuse, 0x3, PT ;  /* 0x000000030d00780c */ /* 0x040fe20003f04070 */
[----:B------:R-:W-:Y:S01]  /*0df0*/  VIADD R12, R12, 0x1 ;  /* 0x000000010c0c7836 */ /* 0x000fe20000000000 */
[--C-:B------:R-:W-:Y:S02]  /*0e00*/  SHF.R.U64 R13, R13, 0x2, R0.reuse ;  /* 0x000000020d0d7819 */ /* 0x100fe40000001200 */
[----:B------:R-:W-:Y:S02]  /*0e10*/  ISETP.GT.U32.AND.EX P0, PT, R0, RZ, PT, P0 ;  /* 0x000000ff0000720c */ /* 0x000fe40003f04100 */
[----:B------:R-:W-:-:S11]  /*0e20*/  SHF.R.U32.HI R0, RZ, 0x2, R0 ;  /* 0x00000002ff007819 */ /* 0x000fd60000011600 */
[----:B------:R-:W-:Y:S05]  /*0e30*/  @P0 BRA `(.L_x_21) ;  /* 0xfffffff000c80947 */ /* 0x000fea000383ffff */
.L_x_15:
[----:B------:R-:W-:Y:S05]  /*0e40*/  BSYNC.RECONVERGENT B0 ;  /* 0x0000000000007941 */ /* 0x000fea0003800200 */
.L_x_14:
[----:B------:R-:W-:Y:S04]  /*0e50*/  STG.E.64 desc[UR4][R6.64+0x18], RZ ;  /* 0x000018ff06007986 */ /* 0x000fe8000c101b04 */
[----:B------:R-:W-:Y:S04]  /*0e60*/  STG.E desc[UR4][R6.64+0x20], RZ ;  /* 0x000020ff06007986 */ /* 0x000fe8000c101904 */
[----:B------:R-:W-:Y:S01]  /*0e70*/  STG.E.64 desc[UR4][R6.64+0x28], RZ ;  /* 0x000028ff06007986 */ /* 0x000fe2000c101b04 */
[----:B------:R-:W-:Y:S05]  /*0e80*/  EXIT ;  /* 0x000000000000794d */ /* 0x000fea0003800000 */
.L_x_22:
        /* <DEDUP_REMOVED lines=15> */
.L_x_24:


//--------------------- .nv.global.init           --------------------------
	.section	.nv.global.init,"aw",@progbits
	.align	4
.nv.global.init:
	.type		mrg32k3aM1SubSeq,@object
	.size		mrg32k3aM1SubSeq,(mrg32k3aM2SubSeq - mrg32k3aM1SubSeq)
mrg32k3aM1SubSeq:
        /*0000*/ 	.byte	0x0b, 0xcc, 0xee, 0x04, 0x73, 0x29, 0x8b, 0x6f, 0xf6, 0x53, 0x03, 0xf6, 0x23, 0xf6, 0xea, 0xda
        /* <DEDUP_REMOVED lines=125> */
	.type		mrg32k3aM2SubSeq,@object
	.size		mrg32k3aM2SubSeq,(mrg32k3aM1 - mrg32k3aM2SubSeq)
mrg32k3aM2SubSeq:
        /* <DEDUP_REMOVED lines=126> */
	.type		mrg32k3aM1,@object
	.size		mrg32k3aM1,(mrg32k3aM1Seq - mrg32k3aM1)
mrg32k3aM1:
        /* <DEDUP_REMOVED lines=144> */
	.type		mrg32k3aM1Seq,@object
	.size		mrg32k3aM1Seq,(mrg32k3aM2 - mrg32k3aM1Seq)
mrg32k3aM1Seq:
        /* <DEDUP_REMOVED lines=144> */
	.type		mrg32k3aM2,@object
	.size		mrg32k3aM2,(mrg32k3aM2Seq - mrg32k3aM2)
mrg32k3aM2:
        /* <DEDUP_REMOVED lines=144> */
	.type		mrg32k3aM2Seq,@object
	.size		mrg32k3aM2Seq,(precalc_xorwow_matrix - mrg32k3aM2Seq)
mrg32k3aM2Seq:
        /* <DEDUP_REMOVED lines=144> */
	.type		precalc_xorwow_matrix,@object
	.size		precalc_xorwow_matrix,(precalc_xorwow_offset_matrix - precalc_xorwow_matrix)
precalc_xorwow_matrix:
        /* <DEDUP_REMOVED lines=6400> */
	.type		precalc_xorwow_offset_matrix,@object
	.size		precalc_xorwow_offset_matrix,(.L_1 - precalc_xorwow_offset_matrix)
precalc_xorwow_offset_matrix:
        /* <DEDUP_REMOVED lines=6400> */
.L_1:


//--------------------- .nv.shared.reserved.0     --------------------------
	.section	.nv.shared.reserved.0,"aw",@nobits
	.weak		__nv_reservedSMEM_offset_0_alias
	.size		__nv_reservedSMEM_offset_0_alias, 0, 64
	.other		__nv_reservedSMEM_offset_0_alias,@"STO_CUDA_RESERVED_SHARED STV_DEFAULT"
__nv_reservedSMEM_offset_0_alias:
	.zero		0
	.zero		64


//--------------------- .nv.constant0._Z10pod_racingP17curandStateXORWOWyPyS1_y --------------------------
	.section	.nv.constant0._Z10pod_racingP17curandStateXORWOWyPyS1_y,"a",@progbits
	.sectionflags	@""
	.align	4
.nv.constant0._Z10pod_racingP17curandStateXORWOWyPyS1_y:
	.zero		936


//--------------------- .nv.constant0._Z8set_seedP17curandStateXORWOW --------------------------
	.section	.nv.constant0._Z8set_seedP17curandStateXORWOW,"a",@progbits
	.sectionflags	@""
	.align	4
.nv.constant0._Z8set_seedP17curandStateXORWOW:
	.zero		904


//--------------------- SYMBOLS --------------------------

	.type		.nv.reservedSmem.offset0,@object
	.size		.nv.reservedSmem.offset0,0x4
